//
// Generated by NVIDIA NVVM Compiler
//
// Compiler Build ID: CL-36424714
// Cuda compilation tools, release 13.0, V13.0.88
// Based on NVVM 20.0.0
//

.version 9.0
.target sm_100
.address_size 64

	// .globl	_ZN3cub18CUB_300001_SM_10006detail11EmptyKernelIvEEvv
.const .align 4 .b8 d_spheres[560];
.global .align 1 .b8 _ZN34_INTERNAL_38a20a8e_4_k_cu_29360f3a4cuda3std3__45__cpo5beginE[1];
.global .align 1 .b8 _ZN34_INTERNAL_38a20a8e_4_k_cu_29360f3a4cuda3std3__45__cpo3endE[1];
.global .align 1 .b8 _ZN34_INTERNAL_38a20a8e_4_k_cu_29360f3a4cuda3std3__45__cpo6cbeginE[1];
.global .align 1 .b8 _ZN34_INTERNAL_38a20a8e_4_k_cu_29360f3a4cuda3std3__45__cpo4cendE[1];
.global .align 1 .b8 _ZN34_INTERNAL_38a20a8e_4_k_cu_29360f3a4cuda3std3__45__cpo6rbeginE[1];
.global .align 1 .b8 _ZN34_INTERNAL_38a20a8e_4_k_cu_29360f3a4cuda3std3__45__cpo4rendE[1];
.global .align 1 .b8 _ZN34_INTERNAL_38a20a8e_4_k_cu_29360f3a4cuda3std3__45__cpo7crbeginE[1];
.global .align 1 .b8 _ZN34_INTERNAL_38a20a8e_4_k_cu_29360f3a4cuda3std3__45__cpo5crendE[1];
.global .align 1 .b8 _ZN34_INTERNAL_38a20a8e_4_k_cu_29360f3a4cuda3std3__436_GLOBAL__N__38a20a8e_4_k_cu_29360f3a6ignoreE[1];
.global .align 1 .b8 _ZN34_INTERNAL_38a20a8e_4_k_cu_29360f3a4cuda3std3__419piecewise_constructE[1];
.global .align 1 .b8 _ZN34_INTERNAL_38a20a8e_4_k_cu_29360f3a4cuda3std3__48in_placeE[1];
.global .align 1 .b8 _ZN34_INTERNAL_38a20a8e_4_k_cu_29360f3a4cuda3std3__420unreachable_sentinelE[1];
.global .align 1 .b8 _ZN34_INTERNAL_38a20a8e_4_k_cu_29360f3a4cuda3std3__47nulloptE[1];
.global .align 1 .b8 _ZN34_INTERNAL_38a20a8e_4_k_cu_29360f3a4cuda3std3__48unexpectE[1];
.global .align 1 .b8 _ZN34_INTERNAL_38a20a8e_4_k_cu_29360f3a4cuda3std6ranges3__45__cpo4swapE[1];
.global .align 1 .b8 _ZN34_INTERNAL_38a20a8e_4_k_cu_29360f3a4cuda3std6ranges3__45__cpo9iter_moveE[1];
.global .align 1 .b8 _ZN34_INTERNAL_38a20a8e_4_k_cu_29360f3a4cuda3std6ranges3__45__cpo5beginE[1];
.global .align 1 .b8 _ZN34_INTERNAL_38a20a8e_4_k_cu_29360f3a4cuda3std6ranges3__45__cpo3endE[1];
.global .align 1 .b8 _ZN34_INTERNAL_38a20a8e_4_k_cu_29360f3a4cuda3std6ranges3__45__cpo6cbeginE[1];
.global .align 1 .b8 _ZN34_INTERNAL_38a20a8e_4_k_cu_29360f3a4cuda3std6ranges3__45__cpo4cendE[1];
.global .align 1 .b8 _ZN34_INTERNAL_38a20a8e_4_k_cu_29360f3a4cuda3std6ranges3__45__cpo7advanceE[1];
.global .align 1 .b8 _ZN34_INTERNAL_38a20a8e_4_k_cu_29360f3a4cuda3std6ranges3__45__cpo9iter_swapE[1];
.global .align 1 .b8 _ZN34_INTERNAL_38a20a8e_4_k_cu_29360f3a4cuda3std6ranges3__45__cpo4nextE[1];
.global .align 1 .b8 _ZN34_INTERNAL_38a20a8e_4_k_cu_29360f3a4cuda3std6ranges3__45__cpo4prevE[1];
.global .align 1 .b8 _ZN34_INTERNAL_38a20a8e_4_k_cu_29360f3a4cuda3std6ranges3__45__cpo4dataE[1];
.global .align 1 .b8 _ZN34_INTERNAL_38a20a8e_4_k_cu_29360f3a4cuda3std6ranges3__45__cpo5cdataE[1];
.global .align 1 .b8 _ZN34_INTERNAL_38a20a8e_4_k_cu_29360f3a4cuda3std6ranges3__45__cpo4sizeE[1];
.global .align 1 .b8 _ZN34_INTERNAL_38a20a8e_4_k_cu_29360f3a4cuda3std6ranges3__45__cpo5ssizeE[1];
.global .align 1 .b8 _ZN34_INTERNAL_38a20a8e_4_k_cu_29360f3a4cuda3std6ranges3__45__cpo8distanceE[1];
.global .align 1 .b8 _ZN34_INTERNAL_38a20a8e_4_k_cu_29360f3a6thrust24THRUST_300001_SM_1000_NS8cuda_cub3parE[1];
.global .align 1 .b8 _ZN34_INTERNAL_38a20a8e_4_k_cu_29360f3a6thrust24THRUST_300001_SM_1000_NS8cuda_cub10par_nosyncE[1];
.global .align 1 .b8 _ZN34_INTERNAL_38a20a8e_4_k_cu_29360f3a6thrust24THRUST_300001_SM_1000_NS6system6detail10sequential3seqE[1];
.global .align 1 .b8 _ZN34_INTERNAL_38a20a8e_4_k_cu_29360f3a6thrust24THRUST_300001_SM_1000_NS12placeholders2_1E[1];
.global .align 1 .b8 _ZN34_INTERNAL_38a20a8e_4_k_cu_29360f3a6thrust24THRUST_300001_SM_1000_NS12placeholders2_2E[1];
.global .align 1 .b8 _ZN34_INTERNAL_38a20a8e_4_k_cu_29360f3a6thrust24THRUST_300001_SM_1000_NS12placeholders2_3E[1];
.global .align 1 .b8 _ZN34_INTERNAL_38a20a8e_4_k_cu_29360f3a6thrust24THRUST_300001_SM_1000_NS12placeholders2_4E[1];
.global .align 1 .b8 _ZN34_INTERNAL_38a20a8e_4_k_cu_29360f3a6thrust24THRUST_300001_SM_1000_NS12placeholders2_5E[1];
.global .align 1 .b8 _ZN34_INTERNAL_38a20a8e_4_k_cu_29360f3a6thrust24THRUST_300001_SM_1000_NS12placeholders2_6E[1];
.global .align 1 .b8 _ZN34_INTERNAL_38a20a8e_4_k_cu_29360f3a6thrust24THRUST_300001_SM_1000_NS12placeholders2_7E[1];
.global .align 1 .b8 _ZN34_INTERNAL_38a20a8e_4_k_cu_29360f3a6thrust24THRUST_300001_SM_1000_NS12placeholders2_8E[1];
.global .align 1 .b8 _ZN34_INTERNAL_38a20a8e_4_k_cu_29360f3a6thrust24THRUST_300001_SM_1000_NS12placeholders2_9E[1];
.global .align 1 .b8 _ZN34_INTERNAL_38a20a8e_4_k_cu_29360f3a6thrust24THRUST_300001_SM_1000_NS12placeholders3_10E[1];
.global .align 1 .b8 _ZN34_INTERNAL_38a20a8e_4_k_cu_29360f3a6thrust24THRUST_300001_SM_1000_NS3seqE[1];

.visible .entry _ZN3cub18CUB_300001_SM_10006detail11EmptyKernelIvEEvv()
{


	ret;

}
	// .globl	_ZN3cub18CUB_300001_SM_10006detail8for_each13static_kernelINS2_12policy_hub_t12policy_500_tEmN6thrust24THRUST_300001_SM_1000_NS8cuda_cub20__uninitialized_fill7functorINS7_10device_ptrIiEEiEEEEvT0_T1_
.visible .entry _ZN3cub18CUB_300001_SM_10006detail8for_each13static_kernelINS2_12policy_hub_t12policy_500_tEmN6thrust24THRUST_300001_SM_1000_NS8cuda_cub20__uninitialized_fill7functorINS7_10device_ptrIiEEiEEEEvT0_T1_(
	.param .u64 _ZN3cub18CUB_300001_SM_10006detail8for_each13static_kernelINS2_12policy_hub_t12policy_500_tEmN6thrust24THRUST_300001_SM_1000_NS8cuda_cub20__uninitialized_fill7functorINS7_10device_ptrIiEEiEEEEvT0_T1__param_0,
	.param .align 8 .b8 _ZN3cub18CUB_300001_SM_10006detail8for_each13static_kernelINS2_12policy_hub_t12policy_500_tEmN6thrust24THRUST_300001_SM_1000_NS8cuda_cub20__uninitialized_fill7functorINS7_10device_ptrIiEEiEEEEvT0_T1__param_1[16]
)
.maxntid 256
{
	.reg .pred 	%p<4>;
	.reg .b16 	%rs<5>;
	.reg .b32 	%r<12>;
	.reg .b64 	%rd<16>;

	ld.param.u32 	%r3, [_ZN3cub18CUB_300001_SM_10006detail8for_each13static_kernelINS2_12policy_hub_t12policy_500_tEmN6thrust24THRUST_300001_SM_1000_NS8cuda_cub20__uninitialized_fill7functorINS7_10device_ptrIiEEiEEEEvT0_T1__param_1+8];
	ld.param.u64 	%rd4, [_ZN3cub18CUB_300001_SM_10006detail8for_each13static_kernelINS2_12policy_hub_t12policy_500_tEmN6thrust24THRUST_300001_SM_1000_NS8cuda_cub20__uninitialized_fill7functorINS7_10device_ptrIiEEiEEEEvT0_T1__param_1];
	ld.param.u64 	%rd5, [_ZN3cub18CUB_300001_SM_10006detail8for_each13static_kernelINS2_12policy_hub_t12policy_500_tEmN6thrust24THRUST_300001_SM_1000_NS8cuda_cub20__uninitialized_fill7functorINS7_10device_ptrIiEEiEEEEvT0_T1__param_0];
	mov.u32 	%r9, %ctaid.x;
	mul.wide.u32 	%rd1, %r9, 512;
	sub.s64 	%rd2, %rd5, %rd1;
	setp.lt.u64 	%p1, %rd2, 512;
	@%p1 bra 	$L__BB1_2;
	mov.u32 	%r11, %tid.x;
	cvta.to.global.u64 	%rd11, %rd4;
	cvt.u64.u32 	%rd12, %r11;
	add.s64 	%rd13, %rd1, %rd12;
	shl.b64 	%rd14, %rd13, 2;
	add.s64 	%rd15, %rd11, %rd14;
	st.global.u32 	[%rd15], %r3;
	st.global.u32 	[%rd15+1024], %r3;
	bra.uni 	$L__BB1_6;
$L__BB1_2:
	cvta.to.global.u64 	%rd6, %rd4;
	mov.u32 	%r2, %tid.x;
	cvt.u64.u32 	%rd7, %r2;
	setp.le.u64 	%p2, %rd2, %rd7;
	add.s64 	%rd8, %rd1, %rd7;
	shl.b64 	%rd9, %rd8, 2;
	add.s64 	%rd3, %rd6, %rd9;
	@%p2 bra 	$L__BB1_4;
	st.global.u32 	[%rd3], %r3;
$L__BB1_4:
	add.s32 	%r10, %r2, 256;
	cvt.u64.u32 	%rd10, %r10;
	setp.le.u64 	%p3, %rd2, %rd10;
	@%p3 bra 	$L__BB1_6;
	st.global.u32 	[%rd3+1024], %r3;
$L__BB1_6:
	ret;

}
	// .globl	_ZN3cub18CUB_300001_SM_10006detail9transform16transform_kernelINS2_10policy_hubILb1EN4cuda3std3__45tupleIJN6thrust24THRUST_300001_SM_1000_NS6detail15normal_iteratorINSA_10device_ptrIiEEEEEEEE10policy1000Ei17raytracer_functorNSD_IhEEJPiEEEvT0_iT1_T2_DpNS2_10kernel_argIT3_EE
.visible .entry _ZN3cub18CUB_300001_SM_10006detail9transform16transform_kernelINS2_10policy_hubILb1EN4cuda3std3__45tupleIJN6thrust24THRUST_300001_SM_1000_NS6detail15normal_iteratorINSA_10device_ptrIiEEEEEEEE10policy1000Ei17raytracer_functorNSD_IhEEJPiEEEvT0_iT1_T2_DpNS2_10kernel_argIT3_EE(
	.param .u32 _ZN3cub18CUB_300001_SM_10006detail9transform16transform_kernelINS2_10policy_hubILb1EN4cuda3std3__45tupleIJN6thrust24THRUST_300001_SM_1000_NS6detail15normal_iteratorINSA_10device_ptrIiEEEEEEEE10policy1000Ei17raytracer_functorNSD_IhEEJPiEEEvT0_iT1_T2_DpNS2_10kernel_argIT3_EE_param_0,
	.param .u32 _ZN3cub18CUB_300001_SM_10006detail9transform16transform_kernelINS2_10policy_hubILb1EN4cuda3std3__45tupleIJN6thrust24THRUST_300001_SM_1000_NS6detail15normal_iteratorINSA_10device_ptrIiEEEEEEEE10policy1000Ei17raytracer_functorNSD_IhEEJPiEEEvT0_iT1_T2_DpNS2_10kernel_argIT3_EE_param_1,
	.param .align 4 .b8 _ZN3cub18CUB_300001_SM_10006detail9transform16transform_kernelINS2_10policy_hubILb1EN4cuda3std3__45tupleIJN6thrust24THRUST_300001_SM_1000_NS6detail15normal_iteratorINSA_10device_ptrIiEEEEEEEE10policy1000Ei17raytracer_functorNSD_IhEEJPiEEEvT0_iT1_T2_DpNS2_10kernel_argIT3_EE_param_2[8],
	.param .align 8 .b8 _ZN3cub18CUB_300001_SM_10006detail9transform16transform_kernelINS2_10policy_hubILb1EN4cuda3std3__45tupleIJN6thrust24THRUST_300001_SM_1000_NS6detail15normal_iteratorINSA_10device_ptrIiEEEEEEEE10policy1000Ei17raytracer_functorNSD_IhEEJPiEEEvT0_iT1_T2_DpNS2_10kernel_argIT3_EE_param_3[8],
	.param .align 8 .b8 _ZN3cub18CUB_300001_SM_10006detail9transform16transform_kernelINS2_10policy_hubILb1EN4cuda3std3__45tupleIJN6thrust24THRUST_300001_SM_1000_NS6detail15normal_iteratorINSA_10device_ptrIiEEEEEEEE10policy1000Ei17raytracer_functorNSD_IhEEJPiEEEvT0_iT1_T2_DpNS2_10kernel_argIT3_EE_param_4[16]
)
.maxntid 128
{
	.reg .pred 	%p<66>;
	.reg .b16 	%rs<10>;
	.reg .b32 	%r<125>;
	.reg .b32 	%f<435>;
	.reg .b64 	%rd<53>;

	ld.param.u32 	%r1, [_ZN3cub18CUB_300001_SM_10006detail9transform16transform_kernelINS2_10policy_hubILb1EN4cuda3std3__45tupleIJN6thrust24THRUST_300001_SM_1000_NS6detail15normal_iteratorINSA_10device_ptrIiEEEEEEEE10policy1000Ei17raytracer_functorNSD_IhEEJPiEEEvT0_iT1_T2_DpNS2_10kernel_argIT3_EE_param_2];
	ld.param.u32 	%r2, [_ZN3cub18CUB_300001_SM_10006detail9transform16transform_kernelINS2_10policy_hubILb1EN4cuda3std3__45tupleIJN6thrust24THRUST_300001_SM_1000_NS6detail15normal_iteratorINSA_10device_ptrIiEEEEEEEE10policy1000Ei17raytracer_functorNSD_IhEEJPiEEEvT0_iT1_T2_DpNS2_10kernel_argIT3_EE_param_2+4];
	ld.param.u32 	%r58, [_ZN3cub18CUB_300001_SM_10006detail9transform16transform_kernelINS2_10policy_hubILb1EN4cuda3std3__45tupleIJN6thrust24THRUST_300001_SM_1000_NS6detail15normal_iteratorINSA_10device_ptrIiEEEEEEEE10policy1000Ei17raytracer_functorNSD_IhEEJPiEEEvT0_iT1_T2_DpNS2_10kernel_argIT3_EE_param_0];
	ld.param.u64 	%rd11, [_ZN3cub18CUB_300001_SM_10006detail9transform16transform_kernelINS2_10policy_hubILb1EN4cuda3std3__45tupleIJN6thrust24THRUST_300001_SM_1000_NS6detail15normal_iteratorINSA_10device_ptrIiEEEEEEEE10policy1000Ei17raytracer_functorNSD_IhEEJPiEEEvT0_iT1_T2_DpNS2_10kernel_argIT3_EE_param_4];
	ld.param.u64 	%rd12, [_ZN3cub18CUB_300001_SM_10006detail9transform16transform_kernelINS2_10policy_hubILb1EN4cuda3std3__45tupleIJN6thrust24THRUST_300001_SM_1000_NS6detail15normal_iteratorINSA_10device_ptrIiEEEEEEEE10policy1000Ei17raytracer_functorNSD_IhEEJPiEEEvT0_iT1_T2_DpNS2_10kernel_argIT3_EE_param_3];
	ld.param.u32 	%r57, [_ZN3cub18CUB_300001_SM_10006detail9transform16transform_kernelINS2_10policy_hubILb1EN4cuda3std3__45tupleIJN6thrust24THRUST_300001_SM_1000_NS6detail15normal_iteratorINSA_10device_ptrIiEEEEEEEE10policy1000Ei17raytracer_functorNSD_IhEEJPiEEEvT0_iT1_T2_DpNS2_10kernel_argIT3_EE_param_1];
	cvta.to.global.u64 	%rd13, %rd12;
	cvta.to.global.u64 	%rd14, %rd11;
	shl.b32 	%r3, %r57, 7;
	mov.u32 	%r59, %ctaid.x;
	mul.lo.s32 	%r60, %r3, %r59;
	sub.s32 	%r4, %r58, %r60;
	min.s32 	%r5, %r3, %r4;
	cvt.s64.s32 	%rd15, %r60;
	mul.wide.s32 	%rd16, %r60, 4;
	add.s64 	%rd1, %rd14, %rd16;
	add.s64 	%rd2, %rd13, %rd15;
	shl.b32 	%r6, %r5, 2;
	mov.u32 	%r7, %tid.x;
	shl.b32 	%r108, %r7, 7;
	setp.ge.s32 	%p1, %r108, %r6;
	@%p1 bra 	$L__BB2_2;
$L__BB2_1:
	.pragma "nounroll";
	cvt.u64.u32 	%rd18, %r108;
	add.s64 	%rd17, %rd1, %rd18;
	// begin inline asm
	prefetch.global.L2 [%rd17];
	// end inline asm
	add.s32 	%r108, %r108, 16384;
	setp.lt.s32 	%p2, %r108, %r6;
	@%p2 bra 	$L__BB2_1;
$L__BB2_2:
	setp.gt.s32 	%p3, %r3, %r4;
	@%p3 bra 	$L__BB2_40;
	setp.lt.s32 	%p4, %r57, 1;
	@%p4 bra 	$L__BB2_84;
	setp.lt.s32 	%p5, %r1, 1;
	@%p5 bra 	$L__BB2_29;
	shr.u32 	%r74, %r2, 31;
	add.s32 	%r75, %r2, %r74;
	shr.s32 	%r76, %r75, 1;
	neg.s32 	%r11, %r76;
	and.b32  	%r12, %r1, 3;
	and.b32  	%r13, %r1, 2147483644;
	and.b32  	%r14, %r1, 1;
	mov.b32 	%r109, 0;
	mov.u64 	%rd36, d_spheres;
$L__BB2_6:
	setp.lt.u32 	%p14, %r1, 4;
	shl.b32 	%r78, %r109, 7;
	add.s32 	%r16, %r78, %r7;
	mul.wide.s32 	%rd29, %r16, 4;
	add.s64 	%rd30, %rd1, %rd29;
	ld.global.u32 	%r79, [%rd30];
	div.s32 	%r80, %r79, %r2;
	mul.lo.s32 	%r81, %r80, %r2;
	sub.s32 	%r82, %r79, %r81;
	add.s32 	%r83, %r82, %r11;
	cvt.rn.f32.s32 	%f2, %r83;
	add.s32 	%r84, %r80, %r11;
	cvt.rn.f32.s32 	%f3, %r84;
	mov.f32 	%f387, 0f00000000;
	mov.f32 	%f388, 0fD09502F9;
	mov.b32 	%r112, 0;
	@%p14 bra 	$L__BB2_17;
	mov.f32 	%f387, 0f00000000;
	mov.f32 	%f388, 0fD09502F9;
	mov.b32 	%r110, 0;
$L__BB2_8:
	.pragma "nounroll";
	mul.wide.u32 	%rd31, %r110, 28;
	add.s64 	%rd3, %rd36, %rd31;
	ld.const.f32 	%f7, [%rd3];
	ld.const.f32 	%f183, [%rd3+12];
	ld.const.f32 	%f184, [%rd3+16];
	ld.const.f32 	%f185, [%rd3+20];
	sub.f32 	%f186, %f2, %f184;
	sub.f32 	%f187, %f3, %f185;
	mul.f32 	%f8, %f186, %f186;
	mul.f32 	%f9, %f187, %f187;
	add.f32 	%f188, %f8, %f9;
	mul.f32 	%f10, %f183, %f183;
	setp.geu.f32 	%p15, %f188, %f10;
	mov.f32 	%f379, 0fD09502F9;
	@%p15 bra 	$L__BB2_10;
	ld.const.f32 	%f189, [%rd3+24];
	sub.f32 	%f190, %f10, %f8;
	sub.f32 	%f191, %f190, %f9;
	sqrt.rn.f32 	%f192, %f191;
	sqrt.rn.f32 	%f193, %f10;
	div.rn.f32 	%f378, %f192, %f193;
	add.f32 	%f379, %f189, %f192;
$L__BB2_10:
	setp.gt.f32 	%p16, %f379, %f388;
	mul.f32 	%f195, %f7, %f378;
	selp.f32 	%f15, %f195, %f387, %p16;
	selp.f32 	%f16, %f379, %f388, %p16;
	ld.const.f32 	%f17, [%rd3+28];
	ld.const.f32 	%f196, [%rd3+40];
	ld.const.f32 	%f197, [%rd3+44];
	ld.const.f32 	%f198, [%rd3+48];
	sub.f32 	%f199, %f2, %f197;
	sub.f32 	%f200, %f3, %f198;
	mul.f32 	%f18, %f199, %f199;
	mul.f32 	%f19, %f200, %f200;
	add.f32 	%f201, %f18, %f19;
	mul.f32 	%f20, %f196, %f196;
	setp.geu.f32 	%p17, %f201, %f20;
	mov.f32 	%f381, 0fD09502F9;
	@%p17 bra 	$L__BB2_12;
	ld.const.f32 	%f202, [%rd3+52];
	sub.f32 	%f203, %f20, %f18;
	sub.f32 	%f204, %f203, %f19;
	sqrt.rn.f32 	%f205, %f204;
	sqrt.rn.f32 	%f206, %f20;
	div.rn.f32 	%f378, %f205, %f206;
	add.f32 	%f381, %f202, %f205;
$L__BB2_12:
	setp.gt.f32 	%p18, %f381, %f16;
	mul.f32 	%f208, %f17, %f378;
	selp.f32 	%f25, %f208, %f15, %p18;
	selp.f32 	%f26, %f381, %f16, %p18;
	ld.const.f32 	%f27, [%rd3+56];
	ld.const.f32 	%f209, [%rd3+68];
	ld.const.f32 	%f210, [%rd3+72];
	ld.const.f32 	%f211, [%rd3+76];
	sub.f32 	%f212, %f2, %f210;
	sub.f32 	%f213, %f3, %f211;
	mul.f32 	%f28, %f212, %f212;
	mul.f32 	%f29, %f213, %f213;
	add.f32 	%f214, %f28, %f29;
	mul.f32 	%f30, %f209, %f209;
	setp.geu.f32 	%p19, %f214, %f30;
	mov.f32 	%f383, 0fD09502F9;
	@%p19 bra 	$L__BB2_14;
	ld.const.f32 	%f215, [%rd3+80];
	sub.f32 	%f216, %f30, %f28;
	sub.f32 	%f217, %f216, %f29;
	sqrt.rn.f32 	%f218, %f217;
	sqrt.rn.f32 	%f219, %f30;
	div.rn.f32 	%f378, %f218, %f219;
	add.f32 	%f383, %f215, %f218;
$L__BB2_14:
	setp.gt.f32 	%p20, %f383, %f26;
	mul.f32 	%f221, %f27, %f378;
	selp.f32 	%f35, %f221, %f25, %p20;
	selp.f32 	%f36, %f383, %f26, %p20;
	ld.const.f32 	%f37, [%rd3+84];
	ld.const.f32 	%f222, [%rd3+96];
	ld.const.f32 	%f223, [%rd3+100];
	ld.const.f32 	%f224, [%rd3+104];
	sub.f32 	%f225, %f2, %f223;
	sub.f32 	%f226, %f3, %f224;
	mul.f32 	%f38, %f225, %f225;
	mul.f32 	%f39, %f226, %f226;
	add.f32 	%f227, %f38, %f39;
	mul.f32 	%f40, %f222, %f222;
	setp.geu.f32 	%p21, %f227, %f40;
	mov.f32 	%f385, 0fD09502F9;
	@%p21 bra 	$L__BB2_16;
	ld.const.f32 	%f228, [%rd3+108];
	sub.f32 	%f229, %f40, %f38;
	sub.f32 	%f230, %f229, %f39;
	sqrt.rn.f32 	%f231, %f230;
	sqrt.rn.f32 	%f232, %f40;
	div.rn.f32 	%f378, %f231, %f232;
	add.f32 	%f385, %f228, %f231;
$L__BB2_16:
	setp.gt.f32 	%p22, %f385, %f36;
	mul.f32 	%f233, %f37, %f378;
	selp.f32 	%f387, %f233, %f35, %p22;
	selp.f32 	%f388, %f385, %f36, %p22;
	add.s32 	%r110, %r110, 4;
	setp.ne.s32 	%p23, %r110, %r13;
	mov.u32 	%r112, %r13;
	@%p23 bra 	$L__BB2_8;
$L__BB2_17:
	setp.eq.s32 	%p24, %r12, 0;
	@%p24 bra 	$L__BB2_28;
	setp.eq.s32 	%p25, %r12, 1;
	@%p25 bra 	$L__BB2_24;
	mul.wide.u32 	%rd33, %r112, 28;
	add.s64 	%rd4, %rd36, %rd33;
	ld.const.f32 	%f52, [%rd4];
	ld.const.f32 	%f236, [%rd4+12];
	ld.const.f32 	%f237, [%rd4+16];
	ld.const.f32 	%f238, [%rd4+20];
	sub.f32 	%f239, %f2, %f237;
	sub.f32 	%f240, %f3, %f238;
	mul.f32 	%f53, %f239, %f239;
	mul.f32 	%f54, %f240, %f240;
	add.f32 	%f241, %f53, %f54;
	mul.f32 	%f55, %f236, %f236;
	setp.geu.f32 	%p26, %f241, %f55;
	mov.f32 	%f392, 0fD09502F9;
	@%p26 bra 	$L__BB2_21;
	ld.const.f32 	%f242, [%rd4+24];
	sub.f32 	%f243, %f55, %f53;
	sub.f32 	%f244, %f243, %f54;
	sqrt.rn.f32 	%f245, %f244;
	sqrt.rn.f32 	%f246, %f55;
	div.rn.f32 	%f378, %f245, %f246;
	add.f32 	%f392, %f242, %f245;
$L__BB2_21:
	setp.gt.f32 	%p27, %f392, %f388;
	mul.f32 	%f248, %f52, %f378;
	selp.f32 	%f60, %f248, %f387, %p27;
	selp.f32 	%f61, %f392, %f388, %p27;
	ld.const.f32 	%f62, [%rd4+28];
	ld.const.f32 	%f249, [%rd4+40];
	ld.const.f32 	%f250, [%rd4+44];
	ld.const.f32 	%f251, [%rd4+48];
	sub.f32 	%f252, %f2, %f250;
	sub.f32 	%f253, %f3, %f251;
	mul.f32 	%f63, %f252, %f252;
	mul.f32 	%f64, %f253, %f253;
	add.f32 	%f254, %f63, %f64;
	mul.f32 	%f65, %f249, %f249;
	setp.geu.f32 	%p28, %f254, %f65;
	mov.f32 	%f394, 0fD09502F9;
	@%p28 bra 	$L__BB2_23;
	ld.const.f32 	%f255, [%rd4+52];
	sub.f32 	%f256, %f65, %f63;
	sub.f32 	%f257, %f256, %f64;
	sqrt.rn.f32 	%f258, %f257;
	sqrt.rn.f32 	%f259, %f65;
	div.rn.f32 	%f378, %f258, %f259;
	add.f32 	%f394, %f255, %f258;
$L__BB2_23:
	setp.gt.f32 	%p29, %f394, %f61;
	mul.f32 	%f260, %f62, %f378;
	selp.f32 	%f387, %f260, %f60, %p29;
	selp.f32 	%f388, %f394, %f61, %p29;
	add.s32 	%r112, %r112, 2;
$L__BB2_24:
	setp.eq.s32 	%p30, %r14, 0;
	@%p30 bra 	$L__BB2_28;
	mul.wide.u32 	%rd35, %r112, 28;
	add.s64 	%rd5, %rd36, %rd35;
	ld.const.f32 	%f77, [%rd5];
	ld.const.f32 	%f262, [%rd5+12];
	ld.const.f32 	%f263, [%rd5+16];
	ld.const.f32 	%f264, [%rd5+20];
	sub.f32 	%f265, %f2, %f263;
	sub.f32 	%f266, %f3, %f264;
	mul.f32 	%f78, %f265, %f265;
	mul.f32 	%f79, %f266, %f266;
	add.f32 	%f267, %f78, %f79;
	mul.f32 	%f80, %f262, %f262;
	setp.geu.f32 	%p31, %f267, %f80;
	mov.f32 	%f401, 0fD09502F9;
	@%p31 bra 	$L__BB2_27;
	ld.const.f32 	%f268, [%rd5+24];
	sub.f32 	%f269, %f80, %f78;
	sub.f32 	%f270, %f269, %f79;
	sqrt.rn.f32 	%f271, %f270;
	sqrt.rn.f32 	%f272, %f80;
	div.rn.f32 	%f378, %f271, %f272;
	add.f32 	%f401, %f268, %f271;
$L__BB2_27:
	setp.gt.f32 	%p32, %f401, %f388;
	mul.f32 	%f273, %f77, %f378;
	selp.f32 	%f387, %f273, %f387, %p32;
$L__BB2_28:
	cvt.s64.s32 	%rd37, %r16;
	mul.f32 	%f274, %f387, 0f437F0000;
	cvt.rzi.u32.f32 	%r86, %f274;
	add.s64 	%rd38, %rd2, %rd37;
	st.global.u8 	[%rd38], %r86;
	add.s32 	%r109, %r109, 1;
	setp.eq.s32 	%p33, %r109, %r57;
	@%p33 bra 	$L__BB2_84;
	bra.uni 	$L__BB2_6;
$L__BB2_29:
	and.b32  	%r23, %r57, 7;
	setp.lt.u32 	%p6, %r57, 8;
	mov.b32 	%r122, 0;
	@%p6 bra 	$L__BB2_32;
	and.b32  	%r122, %r57, 2147483640;
	mov.b32 	%r117, 0;
$L__BB2_31:
	.pragma "nounroll";
	shl.b32 	%r63, %r117, 7;
	add.s32 	%r64, %r63, %r7;
	cvt.u64.u32 	%rd19, %r64;
	add.s64 	%rd20, %rd2, %rd19;
	mov.b16 	%rs1, 0;
	st.global.u8 	[%rd20], %rs1;
	add.s32 	%r65, %r64, 128;
	cvt.s64.s32 	%rd21, %r65;
	add.s64 	%rd22, %rd2, %rd21;
	st.global.u8 	[%rd22], %rs1;
	st.global.u8 	[%rd22+128], %rs1;
	st.global.u8 	[%rd22+256], %rs1;
	st.global.u8 	[%rd22+384], %rs1;
	st.global.u8 	[%rd22+512], %rs1;
	st.global.u8 	[%rd22+640], %rs1;
	st.global.u8 	[%rd22+768], %rs1;
	add.s32 	%r117, %r117, 8;
	setp.eq.s32 	%p7, %r117, %r122;
	@%p7 bra 	$L__BB2_32;
	bra.uni 	$L__BB2_31;
$L__BB2_32:
	setp.eq.s32 	%p8, %r23, 0;
	@%p8 bra 	$L__BB2_84;
	and.b32  	%r52, %r57, 3;
	setp.lt.u32 	%p9, %r23, 4;
	@%p9 bra 	$L__BB2_35;
	shl.b32 	%r66, %r122, 7;
	add.s32 	%r67, %r66, %r7;
	cvt.s64.s32 	%rd23, %r67;
	add.s64 	%rd24, %rd2, %rd23;
	mov.b16 	%rs2, 0;
	st.global.u8 	[%rd24], %rs2;
	st.global.u8 	[%rd24+128], %rs2;
	st.global.u8 	[%rd24+256], %rs2;
	st.global.u8 	[%rd24+384], %rs2;
	add.s32 	%r122, %r122, 4;
$L__BB2_35:
	setp.eq.s32 	%p10, %r52, 0;
	@%p10 bra 	$L__BB2_84;
	setp.eq.s32 	%p11, %r52, 1;
	@%p11 bra 	$L__BB2_38;
	shl.b32 	%r68, %r122, 7;
	add.s32 	%r69, %r68, %r7;
	cvt.s64.s32 	%rd25, %r69;
	add.s64 	%rd26, %rd2, %rd25;
	mov.b16 	%rs3, 0;
	st.global.u8 	[%rd26], %rs3;
	st.global.u8 	[%rd26+128], %rs3;
	add.s32 	%r122, %r122, 2;
$L__BB2_38:
	and.b32  	%r70, %r57, 1;
	setp.eq.b32 	%p12, %r70, 1;
	not.pred 	%p13, %p12;
	@%p13 bra 	$L__BB2_84;
	shl.b32 	%r71, %r122, 7;
	add.s32 	%r72, %r71, %r7;
	cvt.s64.s32 	%rd27, %r72;
	add.s64 	%rd28, %rd2, %rd27;
	mov.b16 	%rs4, 0;
	st.global.u8 	[%rd28], %rs4;
	bra.uni 	$L__BB2_84;
$L__BB2_40:
	setp.lt.s32 	%p34, %r57, 1;
	@%p34 bra 	$L__BB2_84;
	setp.lt.s32 	%p35, %r1, 1;
	@%p35 bra 	$L__BB2_68;
	shr.u32 	%r96, %r2, 31;
	add.s32 	%r97, %r2, %r96;
	shr.s32 	%r98, %r97, 1;
	neg.s32 	%r25, %r98;
	and.b32  	%r26, %r1, 3;
	and.b32  	%r27, %r1, 2147483644;
	and.b32  	%r28, %r1, 1;
	neg.s32 	%r29, %r27;
	mov.b32 	%r113, 0;
	mov.u64 	%rd49, d_spheres;
	add.s64 	%rd44, %rd49, 56;
$L__BB2_43:
	shl.b32 	%r99, %r113, 7;
	add.s32 	%r31, %r99, %r7;
	setp.ge.s32 	%p45, %r31, %r5;
	@%p45 bra 	$L__BB2_67;
	setp.lt.u32 	%p46, %r1, 4;
	mul.wide.s32 	%rd42, %r31, 4;
	add.s64 	%rd43, %rd1, %rd42;
	ld.global.u32 	%r101, [%rd43];
	div.s32 	%r102, %r101, %r2;
	mul.lo.s32 	%r103, %r102, %r2;
	sub.s32 	%r104, %r101, %r103;
	add.s32 	%r105, %r104, %r25;
	cvt.rn.f32.s32 	%f89, %r105;
	add.s32 	%r106, %r102, %r25;
	cvt.rn.f32.s32 	%f90, %r106;
	mov.f32 	%f417, 0f00000000;
	mov.f32 	%f418, 0fD09502F9;
	mov.b32 	%r116, 0;
	@%p46 bra 	$L__BB2_55;
	mov.f32 	%f417, 0f00000000;
	mov.f32 	%f418, 0fD09502F9;
	mov.u64 	%rd52, %rd44;
	mov.u32 	%r114, %r29;
$L__BB2_46:
	.pragma "nounroll";
	ld.const.f32 	%f94, [%rd52+-56];
	ld.const.f32 	%f282, [%rd52+-44];
	ld.const.f32 	%f283, [%rd52+-40];
	ld.const.f32 	%f284, [%rd52+-36];
	sub.f32 	%f285, %f89, %f283;
	sub.f32 	%f286, %f90, %f284;
	mul.f32 	%f95, %f285, %f285;
	mul.f32 	%f96, %f286, %f286;
	add.f32 	%f287, %f95, %f96;
	mul.f32 	%f97, %f282, %f282;
	setp.geu.f32 	%p47, %f287, %f97;
	mov.f32 	%f409, 0fD09502F9;
	@%p47 bra 	$L__BB2_48;
	ld.const.f32 	%f288, [%rd52+-32];
	sub.f32 	%f289, %f97, %f95;
	sub.f32 	%f290, %f289, %f96;
	sqrt.rn.f32 	%f291, %f290;
	sqrt.rn.f32 	%f292, %f97;
	div.rn.f32 	%f408, %f291, %f292;
	add.f32 	%f409, %f288, %f291;
$L__BB2_48:
	setp.gt.f32 	%p48, %f409, %f418;
	mul.f32 	%f294, %f94, %f408;
	selp.f32 	%f102, %f294, %f417, %p48;
	selp.f32 	%f103, %f409, %f418, %p48;
	ld.const.f32 	%f104, [%rd52+-28];
	ld.const.f32 	%f295, [%rd52+-16];
	ld.const.f32 	%f296, [%rd52+-12];
	ld.const.f32 	%f297, [%rd52+-8];
	sub.f32 	%f298, %f89, %f296;
	sub.f32 	%f299, %f90, %f297;
	mul.f32 	%f105, %f298, %f298;
	mul.f32 	%f106, %f299, %f299;
	add.f32 	%f300, %f105, %f106;
	mul.f32 	%f107, %f295, %f295;
	setp.geu.f32 	%p49, %f300, %f107;
	mov.f32 	%f411, 0fD09502F9;
	@%p49 bra 	$L__BB2_50;
	ld.const.f32 	%f301, [%rd52+-4];
	sub.f32 	%f302, %f107, %f105;
	sub.f32 	%f303, %f302, %f106;
	sqrt.rn.f32 	%f304, %f303;
	sqrt.rn.f32 	%f305, %f107;
	div.rn.f32 	%f408, %f304, %f305;
	add.f32 	%f411, %f301, %f304;
$L__BB2_50:
	setp.gt.f32 	%p50, %f411, %f103;
	mul.f32 	%f307, %f104, %f408;
	selp.f32 	%f112, %f307, %f102, %p50;
	selp.f32 	%f113, %f411, %f103, %p50;
	ld.const.f32 	%f114, [%rd52];
	ld.const.f32 	%f308, [%rd52+12];
	ld.const.f32 	%f309, [%rd52+16];
	ld.const.f32 	%f310, [%rd52+20];
	sub.f32 	%f311, %f89, %f309;
	sub.f32 	%f312, %f90, %f310;
	mul.f32 	%f115, %f311, %f311;
	mul.f32 	%f116, %f312, %f312;
	add.f32 	%f313, %f115, %f116;
	mul.f32 	%f117, %f308, %f308;
	setp.geu.f32 	%p51, %f313, %f117;
	mov.f32 	%f413, 0fD09502F9;
	@%p51 bra 	$L__BB2_52;
	ld.const.f32 	%f314, [%rd52+24];
	sub.f32 	%f315, %f117, %f115;
	sub.f32 	%f316, %f315, %f116;
	sqrt.rn.f32 	%f317, %f316;
	sqrt.rn.f32 	%f318, %f117;
	div.rn.f32 	%f408, %f317, %f318;
	add.f32 	%f413, %f314, %f317;
$L__BB2_52:
	setp.gt.f32 	%p52, %f413, %f113;
	mul.f32 	%f320, %f114, %f408;
	selp.f32 	%f122, %f320, %f112, %p52;
	selp.f32 	%f123, %f413, %f113, %p52;
	ld.const.f32 	%f124, [%rd52+28];
	ld.const.f32 	%f321, [%rd52+40];
	ld.const.f32 	%f322, [%rd52+44];
	ld.const.f32 	%f323, [%rd52+48];
	sub.f32 	%f324, %f89, %f322;
	sub.f32 	%f325, %f90, %f323;
	mul.f32 	%f125, %f324, %f324;
	mul.f32 	%f126, %f325, %f325;
	add.f32 	%f326, %f125, %f126;
	mul.f32 	%f127, %f321, %f321;
	setp.geu.f32 	%p53, %f326, %f127;
	mov.f32 	%f415, 0fD09502F9;
	@%p53 bra 	$L__BB2_54;
	ld.const.f32 	%f327, [%rd52+52];
	sub.f32 	%f328, %f127, %f125;
	sub.f32 	%f329, %f328, %f126;
	sqrt.rn.f32 	%f330, %f329;
	sqrt.rn.f32 	%f331, %f127;
	div.rn.f32 	%f408, %f330, %f331;
	add.f32 	%f415, %f327, %f330;
$L__BB2_54:
	setp.gt.f32 	%p54, %f415, %f123;
	mul.f32 	%f332, %f124, %f408;
	selp.f32 	%f417, %f332, %f122, %p54;
	selp.f32 	%f418, %f415, %f123, %p54;
	add.s32 	%r114, %r114, 4;
	add.s64 	%rd52, %rd52, 112;
	setp.ne.s32 	%p55, %r114, 0;
	mov.u32 	%r116, %r27;
	@%p55 bra 	$L__BB2_46;
$L__BB2_55:
	setp.eq.s32 	%p56, %r26, 0;
	@%p56 bra 	$L__BB2_66;
	setp.eq.s32 	%p57, %r26, 1;
	@%p57 bra 	$L__BB2_62;
	mul.wide.u32 	%rd46, %r116, 28;
	add.s64 	%rd8, %rd49, %rd46;
	ld.const.f32 	%f139, [%rd8];
	ld.const.f32 	%f335, [%rd8+12];
	ld.const.f32 	%f336, [%rd8+16];
	ld.const.f32 	%f337, [%rd8+20];
	sub.f32 	%f338, %f89, %f336;
	sub.f32 	%f339, %f90, %f337;
	mul.f32 	%f140, %f338, %f338;
	mul.f32 	%f141, %f339, %f339;
	add.f32 	%f340, %f140, %f141;
	mul.f32 	%f142, %f335, %f335;
	setp.geu.f32 	%p58, %f340, %f142;
	mov.f32 	%f422, 0fD09502F9;
	@%p58 bra 	$L__BB2_59;
	ld.const.f32 	%f341, [%rd8+24];
	sub.f32 	%f342, %f142, %f140;
	sub.f32 	%f343, %f342, %f141;
	sqrt.rn.f32 	%f344, %f343;
	sqrt.rn.f32 	%f345, %f142;
	div.rn.f32 	%f408, %f344, %f345;
	add.f32 	%f422, %f341, %f344;
$L__BB2_59:
	setp.gt.f32 	%p59, %f422, %f418;
	mul.f32 	%f347, %f139, %f408;
	selp.f32 	%f147, %f347, %f417, %p59;
	selp.f32 	%f148, %f422, %f418, %p59;
	ld.const.f32 	%f149, [%rd8+28];
	ld.const.f32 	%f348, [%rd8+40];
	ld.const.f32 	%f349, [%rd8+44];
	ld.const.f32 	%f350, [%rd8+48];
	sub.f32 	%f351, %f89, %f349;
	sub.f32 	%f352, %f90, %f350;
	mul.f32 	%f150, %f351, %f351;
	mul.f32 	%f151, %f352, %f352;
	add.f32 	%f353, %f150, %f151;
	mul.f32 	%f152, %f348, %f348;
	setp.geu.f32 	%p60, %f353, %f152;
	mov.f32 	%f424, 0fD09502F9;
	@%p60 bra 	$L__BB2_61;
	ld.const.f32 	%f354, [%rd8+52];
	sub.f32 	%f355, %f152, %f150;
	sub.f32 	%f356, %f355, %f151;
	sqrt.rn.f32 	%f357, %f356;
	sqrt.rn.f32 	%f358, %f152;
	div.rn.f32 	%f408, %f357, %f358;
	add.f32 	%f424, %f354, %f357;
$L__BB2_61:
	setp.gt.f32 	%p61, %f424, %f148;
	mul.f32 	%f359, %f149, %f408;
	selp.f32 	%f417, %f359, %f147, %p61;
	selp.f32 	%f418, %f424, %f148, %p61;
	add.s32 	%r116, %r116, 2;
$L__BB2_62:
	setp.eq.s32 	%p62, %r28, 0;
	@%p62 bra 	$L__BB2_66;
	mul.wide.u32 	%rd48, %r116, 28;
	add.s64 	%rd9, %rd49, %rd48;
	ld.const.f32 	%f164, [%rd9];
	ld.const.f32 	%f361, [%rd9+12];
	ld.const.f32 	%f362, [%rd9+16];
	ld.const.f32 	%f363, [%rd9+20];
	sub.f32 	%f364, %f89, %f362;
	sub.f32 	%f365, %f90, %f363;
	mul.f32 	%f165, %f364, %f364;
	mul.f32 	%f166, %f365, %f365;
	add.f32 	%f366, %f165, %f166;
	mul.f32 	%f167, %f361, %f361;
	setp.geu.f32 	%p63, %f366, %f167;
	mov.f32 	%f431, 0fD09502F9;
	@%p63 bra 	$L__BB2_65;
	ld.const.f32 	%f367, [%rd9+24];
	sub.f32 	%f368, %f167, %f165;
	sub.f32 	%f369, %f368, %f166;
	sqrt.rn.f32 	%f370, %f369;
	sqrt.rn.f32 	%f371, %f167;
	div.rn.f32 	%f408, %f370, %f371;
	add.f32 	%f431, %f367, %f370;
$L__BB2_65:
	setp.gt.f32 	%p64, %f431, %f418;
	mul.f32 	%f372, %f164, %f408;
	selp.f32 	%f417, %f372, %f417, %p64;
$L__BB2_66:
	cvt.s64.s32 	%rd50, %r31;
	mul.f32 	%f373, %f417, 0f437F0000;
	cvt.rzi.u32.f32 	%r107, %f373;
	add.s64 	%rd51, %rd2, %rd50;
	st.global.u8 	[%rd51], %r107;
$L__BB2_67:
	add.s32 	%r113, %r113, 1;
	setp.eq.s32 	%p65, %r113, %r57;
	@%p65 bra 	$L__BB2_84;
	bra.uni 	$L__BB2_43;
$L__BB2_68:
	and.b32  	%r38, %r57, 3;
	setp.lt.u32 	%p36, %r57, 4;
	mov.b32 	%r119, 0;
	@%p36 bra 	$L__BB2_79;
	and.b32  	%r119, %r57, 2147483644;
	mov.b32 	%r118, 0;
$L__BB2_70:
	shl.b32 	%r89, %r118, 7;
	add.s32 	%r43, %r89, %r7;
	setp.ge.s32 	%p37, %r43, %r5;
	cvt.s64.s32 	%rd39, %r43;
	add.s64 	%rd10, %rd2, %rd39;
	@%p37 bra 	$L__BB2_72;
	mov.b16 	%rs5, 0;
	st.global.u8 	[%rd10], %rs5;
$L__BB2_72:
	add.s32 	%r90, %r43, 128;
	setp.ge.s32 	%p38, %r90, %r5;
	@%p38 bra 	$L__BB2_74;
	mov.b16 	%rs6, 0;
	st.global.u8 	[%rd10+128], %rs6;
$L__BB2_74:
	add.s32 	%r91, %r43, 256;
	setp.ge.s32 	%p39, %r91, %r5;
	@%p39 bra 	$L__BB2_76;
	mov.b16 	%rs7, 0;
	st.global.u8 	[%rd10+256], %rs7;
$L__BB2_76:
	add.s32 	%r92, %r43, 384;
	setp.ge.s32 	%p40, %r92, %r5;
	@%p40 bra 	$L__BB2_78;
	mov.b16 	%rs8, 0;
	st.global.u8 	[%rd10+384], %rs8;
$L__BB2_78:
	add.s32 	%r118, %r118, 4;
	setp.ne.s32 	%p41, %r118, %r119;
	@%p41 bra 	$L__BB2_70;
$L__BB2_79:
	setp.eq.s32 	%p42, %r38, 0;
	@%p42 bra 	$L__BB2_84;
	mov.b32 	%r121, 0;
$L__BB2_81:
	.pragma "nounroll";
	shl.b32 	%r94, %r119, 7;
	add.s32 	%r48, %r94, %r7;
	setp.ge.s32 	%p43, %r48, %r5;
	@%p43 bra 	$L__BB2_83;
	cvt.s64.s32 	%rd40, %r48;
	add.s64 	%rd41, %rd2, %rd40;
	mov.b16 	%rs9, 0;
	st.global.u8 	[%rd41], %rs9;
$L__BB2_83:
	add.s32 	%r119, %r119, 1;
	add.s32 	%r121, %r121, 1;
	setp.eq.s32 	%p44, %r121, %r38;
	@%p44 bra 	$L__BB2_84;
	bra.uni 	$L__BB2_81;
$L__BB2_84:
	ret;

}
	// .globl	_ZN3cub18CUB_300001_SM_10006detail9transform16transform_kernelINS2_10policy_hubILb1EN4cuda3std3__45tupleIJN6thrust24THRUST_300001_SM_1000_NS6detail15normal_iteratorINSA_10device_ptrIiEEEEEEEE10policy1000El17raytracer_functorNSD_IhEEJPiEEEvT0_iT1_T2_DpNS2_10kernel_argIT3_EE
.visible .entry _ZN3cub18CUB_300001_SM_10006detail9transform16transform_kernelINS2_10policy_hubILb1EN4cuda3std3__45tupleIJN6thrust24THRUST_300001_SM_1000_NS6detail15normal_iteratorINSA_10device_ptrIiEEEEEEEE10policy1000El17raytracer_functorNSD_IhEEJPiEEEvT0_iT1_T2_DpNS2_10kernel_argIT3_EE(
	.param .u64 _ZN3cub18CUB_300001_SM_10006detail9transform16transform_kernelINS2_10policy_hubILb1EN4cuda3std3__45tupleIJN6thrust24THRUST_300001_SM_1000_NS6detail15normal_iteratorINSA_10device_ptrIiEEEEEEEE10policy1000El17raytracer_functorNSD_IhEEJPiEEEvT0_iT1_T2_DpNS2_10kernel_argIT3_EE_param_0,
	.param .u32 _ZN3cub18CUB_300001_SM_10006detail9transform16transform_kernelINS2_10policy_hubILb1EN4cuda3std3__45tupleIJN6thrust24THRUST_300001_SM_1000_NS6detail15normal_iteratorINSA_10device_ptrIiEEEEEEEE10policy1000El17raytracer_functorNSD_IhEEJPiEEEvT0_iT1_T2_DpNS2_10kernel_argIT3_EE_param_1,
	.param .align 4 .b8 _ZN3cub18CUB_300001_SM_10006detail9transform16transform_kernelINS2_10policy_hubILb1EN4cuda3std3__45tupleIJN6thrust24THRUST_300001_SM_1000_NS6detail15normal_iteratorINSA_10device_ptrIiEEEEEEEE10policy1000El17raytracer_functorNSD_IhEEJPiEEEvT0_iT1_T2_DpNS2_10kernel_argIT3_EE_param_2[8],
	.param .align 8 .b8 _ZN3cub18CUB_300001_SM_10006detail9transform16transform_kernelINS2_10policy_hubILb1EN4cuda3std3__45tupleIJN6thrust24THRUST_300001_SM_1000_NS6detail15normal_iteratorINSA_10device_ptrIiEEEEEEEE10policy1000El17raytracer_functorNSD_IhEEJPiEEEvT0_iT1_T2_DpNS2_10kernel_argIT3_EE_param_3[8],
	.param .align 8 .b8 _ZN3cub18CUB_300001_SM_10006detail9transform16transform_kernelINS2_10policy_hubILb1EN4cuda3std3__45tupleIJN6thrust24THRUST_300001_SM_1000_NS6detail15normal_iteratorINSA_10device_ptrIiEEEEEEEE10policy1000El17raytracer_functorNSD_IhEEJPiEEEvT0_iT1_T2_DpNS2_10kernel_argIT3_EE_param_4[16]
)
.maxntid 128
{
	.reg .pred 	%p<66>;
	.reg .b16 	%rs<10>;
	.reg .b32 	%r<122>;
	.reg .b32 	%f<435>;
	.reg .b64 	%rd<58>;

	ld.param.u32 	%r1, [_ZN3cub18CUB_300001_SM_10006detail9transform16transform_kernelINS2_10policy_hubILb1EN4cuda3std3__45tupleIJN6thrust24THRUST_300001_SM_1000_NS6detail15normal_iteratorINSA_10device_ptrIiEEEEEEEE10policy1000El17raytracer_functorNSD_IhEEJPiEEEvT0_iT1_T2_DpNS2_10kernel_argIT3_EE_param_2];
	ld.param.u32 	%r2, [_ZN3cub18CUB_300001_SM_10006detail9transform16transform_kernelINS2_10policy_hubILb1EN4cuda3std3__45tupleIJN6thrust24THRUST_300001_SM_1000_NS6detail15normal_iteratorINSA_10device_ptrIiEEEEEEEE10policy1000El17raytracer_functorNSD_IhEEJPiEEEvT0_iT1_T2_DpNS2_10kernel_argIT3_EE_param_2+4];
	ld.param.u64 	%rd11, [_ZN3cub18CUB_300001_SM_10006detail9transform16transform_kernelINS2_10policy_hubILb1EN4cuda3std3__45tupleIJN6thrust24THRUST_300001_SM_1000_NS6detail15normal_iteratorINSA_10device_ptrIiEEEEEEEE10policy1000El17raytracer_functorNSD_IhEEJPiEEEvT0_iT1_T2_DpNS2_10kernel_argIT3_EE_param_0];
	ld.param.u64 	%rd12, [_ZN3cub18CUB_300001_SM_10006detail9transform16transform_kernelINS2_10policy_hubILb1EN4cuda3std3__45tupleIJN6thrust24THRUST_300001_SM_1000_NS6detail15normal_iteratorINSA_10device_ptrIiEEEEEEEE10policy1000El17raytracer_functorNSD_IhEEJPiEEEvT0_iT1_T2_DpNS2_10kernel_argIT3_EE_param_4];
	ld.param.u64 	%rd13, [_ZN3cub18CUB_300001_SM_10006detail9transform16transform_kernelINS2_10policy_hubILb1EN4cuda3std3__45tupleIJN6thrust24THRUST_300001_SM_1000_NS6detail15normal_iteratorINSA_10device_ptrIiEEEEEEEE10policy1000El17raytracer_functorNSD_IhEEJPiEEEvT0_iT1_T2_DpNS2_10kernel_argIT3_EE_param_3];
	ld.param.u32 	%r56, [_ZN3cub18CUB_300001_SM_10006detail9transform16transform_kernelINS2_10policy_hubILb1EN4cuda3std3__45tupleIJN6thrust24THRUST_300001_SM_1000_NS6detail15normal_iteratorINSA_10device_ptrIiEEEEEEEE10policy1000El17raytracer_functorNSD_IhEEJPiEEEvT0_iT1_T2_DpNS2_10kernel_argIT3_EE_param_1];
	cvta.to.global.u64 	%rd14, %rd13;
	cvta.to.global.u64 	%rd15, %rd12;
	shl.b32 	%r3, %r56, 7;
	mov.u32 	%r57, %ctaid.x;
	cvt.u64.u32 	%rd16, %r57;
	cvt.s64.s32 	%rd17, %r3;
	mul.lo.s64 	%rd18, %rd17, %rd16;
	sub.s64 	%rd19, %rd11, %rd18;
	min.s64 	%rd20, %rd19, %rd17;
	cvt.u32.u64 	%r4, %rd20;
	shl.b64 	%rd21, %rd18, 2;
	add.s64 	%rd1, %rd15, %rd21;
	add.s64 	%rd2, %rd14, %rd18;
	shl.b32 	%r5, %r4, 2;
	mov.u32 	%r6, %tid.x;
	shl.b32 	%r105, %r6, 7;
	setp.ge.s32 	%p1, %r105, %r5;
	@%p1 bra 	$L__BB3_2;
$L__BB3_1:
	.pragma "nounroll";
	cvt.u64.u32 	%rd23, %r105;
	add.s64 	%rd22, %rd1, %rd23;
	// begin inline asm
	prefetch.global.L2 [%rd22];
	// end inline asm
	add.s32 	%r105, %r105, 16384;
	setp.lt.s32 	%p2, %r105, %r5;
	@%p2 bra 	$L__BB3_1;
$L__BB3_2:
	setp.eq.s32 	%p3, %r3, %r4;
	@%p3 bra 	$L__BB3_47;
	setp.lt.s32 	%p4, %r56, 1;
	@%p4 bra 	$L__BB3_84;
	setp.lt.s32 	%p5, %r1, 1;
	@%p5 bra 	$L__BB3_31;
	shr.u32 	%r67, %r2, 31;
	add.s32 	%r68, %r2, %r67;
	shr.s32 	%r69, %r68, 1;
	neg.s32 	%r10, %r69;
	and.b32  	%r11, %r1, 3;
	and.b32  	%r12, %r1, 2147483644;
	and.b32  	%r13, %r1, 1;
	mov.b32 	%r106, 0;
	mov.u64 	%rd34, d_spheres;
$L__BB3_6:
	shl.b32 	%r70, %r106, 7;
	add.s32 	%r15, %r70, %r6;
	setp.ge.s32 	%p15, %r15, %r4;
	@%p15 bra 	$L__BB3_30;
	setp.lt.u32 	%p16, %r1, 4;
	mul.wide.s32 	%rd27, %r15, 4;
	add.s64 	%rd28, %rd1, %rd27;
	ld.global.u32 	%r72, [%rd28];
	div.s32 	%r73, %r72, %r2;
	mul.lo.s32 	%r74, %r73, %r2;
	sub.s32 	%r75, %r72, %r74;
	add.s32 	%r76, %r75, %r10;
	cvt.rn.f32.s32 	%f2, %r76;
	add.s32 	%r77, %r73, %r10;
	cvt.rn.f32.s32 	%f3, %r77;
	mov.f32 	%f387, 0f00000000;
	mov.f32 	%f388, 0fD09502F9;
	mov.b32 	%r109, 0;
	@%p16 bra 	$L__BB3_18;
	mov.f32 	%f387, 0f00000000;
	mov.f32 	%f388, 0fD09502F9;
	mov.b32 	%r107, 0;
$L__BB3_9:
	.pragma "nounroll";
	mul.wide.u32 	%rd29, %r107, 28;
	add.s64 	%rd3, %rd34, %rd29;
	ld.const.f32 	%f7, [%rd3];
	ld.const.f32 	%f183, [%rd3+12];
	ld.const.f32 	%f184, [%rd3+16];
	ld.const.f32 	%f185, [%rd3+20];
	sub.f32 	%f186, %f2, %f184;
	sub.f32 	%f187, %f3, %f185;
	mul.f32 	%f8, %f186, %f186;
	mul.f32 	%f9, %f187, %f187;
	add.f32 	%f188, %f8, %f9;
	mul.f32 	%f10, %f183, %f183;
	setp.geu.f32 	%p17, %f188, %f10;
	mov.f32 	%f379, 0fD09502F9;
	@%p17 bra 	$L__BB3_11;
	ld.const.f32 	%f189, [%rd3+24];
	sub.f32 	%f190, %f10, %f8;
	sub.f32 	%f191, %f190, %f9;
	sqrt.rn.f32 	%f192, %f191;
	sqrt.rn.f32 	%f193, %f10;
	div.rn.f32 	%f378, %f192, %f193;
	add.f32 	%f379, %f189, %f192;
$L__BB3_11:
	setp.gt.f32 	%p18, %f379, %f388;
	mul.f32 	%f195, %f7, %f378;
	selp.f32 	%f15, %f195, %f387, %p18;
	selp.f32 	%f16, %f379, %f388, %p18;
	ld.const.f32 	%f17, [%rd3+28];
	ld.const.f32 	%f196, [%rd3+40];
	ld.const.f32 	%f197, [%rd3+44];
	ld.const.f32 	%f198, [%rd3+48];
	sub.f32 	%f199, %f2, %f197;
	sub.f32 	%f200, %f3, %f198;
	mul.f32 	%f18, %f199, %f199;
	mul.f32 	%f19, %f200, %f200;
	add.f32 	%f201, %f18, %f19;
	mul.f32 	%f20, %f196, %f196;
	setp.geu.f32 	%p19, %f201, %f20;
	mov.f32 	%f381, 0fD09502F9;
	@%p19 bra 	$L__BB3_13;
	ld.const.f32 	%f202, [%rd3+52];
	sub.f32 	%f203, %f20, %f18;
	sub.f32 	%f204, %f203, %f19;
	sqrt.rn.f32 	%f205, %f204;
	sqrt.rn.f32 	%f206, %f20;
	div.rn.f32 	%f378, %f205, %f206;
	add.f32 	%f381, %f202, %f205;
$L__BB3_13:
	setp.gt.f32 	%p20, %f381, %f16;
	mul.f32 	%f208, %f17, %f378;
	selp.f32 	%f25, %f208, %f15, %p20;
	selp.f32 	%f26, %f381, %f16, %p20;
	ld.const.f32 	%f27, [%rd3+56];
	ld.const.f32 	%f209, [%rd3+68];
	ld.const.f32 	%f210, [%rd3+72];
	ld.const.f32 	%f211, [%rd3+76];
	sub.f32 	%f212, %f2, %f210;
	sub.f32 	%f213, %f3, %f211;
	mul.f32 	%f28, %f212, %f212;
	mul.f32 	%f29, %f213, %f213;
	add.f32 	%f214, %f28, %f29;
	mul.f32 	%f30, %f209, %f209;
	setp.geu.f32 	%p21, %f214, %f30;
	mov.f32 	%f383, 0fD09502F9;
	@%p21 bra 	$L__BB3_15;
	ld.const.f32 	%f215, [%rd3+80];
	sub.f32 	%f216, %f30, %f28;
	sub.f32 	%f217, %f216, %f29;
	sqrt.rn.f32 	%f218, %f217;
	sqrt.rn.f32 	%f219, %f30;
	div.rn.f32 	%f378, %f218, %f219;
	add.f32 	%f383, %f215, %f218;
$L__BB3_15:
	setp.gt.f32 	%p22, %f383, %f26;
	mul.f32 	%f221, %f27, %f378;
	selp.f32 	%f35, %f221, %f25, %p22;
	selp.f32 	%f36, %f383, %f26, %p22;
	ld.const.f32 	%f37, [%rd3+84];
	ld.const.f32 	%f222, [%rd3+96];
	ld.const.f32 	%f223, [%rd3+100];
	ld.const.f32 	%f224, [%rd3+104];
	sub.f32 	%f225, %f2, %f223;
	sub.f32 	%f226, %f3, %f224;
	mul.f32 	%f38, %f225, %f225;
	mul.f32 	%f39, %f226, %f226;
	add.f32 	%f227, %f38, %f39;
	mul.f32 	%f40, %f222, %f222;
	setp.geu.f32 	%p23, %f227, %f40;
	mov.f32 	%f385, 0fD09502F9;
	@%p23 bra 	$L__BB3_17;
	ld.const.f32 	%f228, [%rd3+108];
	sub.f32 	%f229, %f40, %f38;
	sub.f32 	%f230, %f229, %f39;
	sqrt.rn.f32 	%f231, %f230;
	sqrt.rn.f32 	%f232, %f40;
	div.rn.f32 	%f378, %f231, %f232;
	add.f32 	%f385, %f228, %f231;
$L__BB3_17:
	setp.gt.f32 	%p24, %f385, %f36;
	mul.f32 	%f233, %f37, %f378;
	selp.f32 	%f387, %f233, %f35, %p24;
	selp.f32 	%f388, %f385, %f36, %p24;
	add.s32 	%r107, %r107, 4;
	setp.ne.s32 	%p25, %r107, %r12;
	mov.u32 	%r109, %r12;
	@%p25 bra 	$L__BB3_9;
$L__BB3_18:
	setp.eq.s32 	%p26, %r11, 0;
	@%p26 bra 	$L__BB3_29;
	setp.eq.s32 	%p27, %r11, 1;
	@%p27 bra 	$L__BB3_25;
	mul.wide.u32 	%rd31, %r109, 28;
	add.s64 	%rd4, %rd34, %rd31;
	ld.const.f32 	%f52, [%rd4];
	ld.const.f32 	%f236, [%rd4+12];
	ld.const.f32 	%f237, [%rd4+16];
	ld.const.f32 	%f238, [%rd4+20];
	sub.f32 	%f239, %f2, %f237;
	sub.f32 	%f240, %f3, %f238;
	mul.f32 	%f53, %f239, %f239;
	mul.f32 	%f54, %f240, %f240;
	add.f32 	%f241, %f53, %f54;
	mul.f32 	%f55, %f236, %f236;
	setp.geu.f32 	%p28, %f241, %f55;
	mov.f32 	%f392, 0fD09502F9;
	@%p28 bra 	$L__BB3_22;
	ld.const.f32 	%f242, [%rd4+24];
	sub.f32 	%f243, %f55, %f53;
	sub.f32 	%f244, %f243, %f54;
	sqrt.rn.f32 	%f245, %f244;
	sqrt.rn.f32 	%f246, %f55;
	div.rn.f32 	%f378, %f245, %f246;
	add.f32 	%f392, %f242, %f245;
$L__BB3_22:
	setp.gt.f32 	%p29, %f392, %f388;
	mul.f32 	%f248, %f52, %f378;
	selp.f32 	%f60, %f248, %f387, %p29;
	selp.f32 	%f61, %f392, %f388, %p29;
	ld.const.f32 	%f62, [%rd4+28];
	ld.const.f32 	%f249, [%rd4+40];
	ld.const.f32 	%f250, [%rd4+44];
	ld.const.f32 	%f251, [%rd4+48];
	sub.f32 	%f252, %f2, %f250;
	sub.f32 	%f253, %f3, %f251;
	mul.f32 	%f63, %f252, %f252;
	mul.f32 	%f64, %f253, %f253;
	add.f32 	%f254, %f63, %f64;
	mul.f32 	%f65, %f249, %f249;
	setp.geu.f32 	%p30, %f254, %f65;
	mov.f32 	%f394, 0fD09502F9;
	@%p30 bra 	$L__BB3_24;
	ld.const.f32 	%f255, [%rd4+52];
	sub.f32 	%f256, %f65, %f63;
	sub.f32 	%f257, %f256, %f64;
	sqrt.rn.f32 	%f258, %f257;
	sqrt.rn.f32 	%f259, %f65;
	div.rn.f32 	%f378, %f258, %f259;
	add.f32 	%f394, %f255, %f258;
$L__BB3_24:
	setp.gt.f32 	%p31, %f394, %f61;
	mul.f32 	%f260, %f62, %f378;
	selp.f32 	%f387, %f260, %f60, %p31;
	selp.f32 	%f388, %f394, %f61, %p31;
	add.s32 	%r109, %r109, 2;
$L__BB3_25:
	setp.eq.s32 	%p32, %r13, 0;
	@%p32 bra 	$L__BB3_29;
	mul.wide.u32 	%rd33, %r109, 28;
	add.s64 	%rd5, %rd34, %rd33;
	ld.const.f32 	%f77, [%rd5];
	ld.const.f32 	%f262, [%rd5+12];
	ld.const.f32 	%f263, [%rd5+16];
	ld.const.f32 	%f264, [%rd5+20];
	sub.f32 	%f265, %f2, %f263;
	sub.f32 	%f266, %f3, %f264;
	mul.f32 	%f78, %f265, %f265;
	mul.f32 	%f79, %f266, %f266;
	add.f32 	%f267, %f78, %f79;
	mul.f32 	%f80, %f262, %f262;
	setp.geu.f32 	%p33, %f267, %f80;
	mov.f32 	%f401, 0fD09502F9;
	@%p33 bra 	$L__BB3_28;
	ld.const.f32 	%f268, [%rd5+24];
	sub.f32 	%f269, %f80, %f78;
	sub.f32 	%f270, %f269, %f79;
	sqrt.rn.f32 	%f271, %f270;
	sqrt.rn.f32 	%f272, %f80;
	div.rn.f32 	%f378, %f271, %f272;
	add.f32 	%f401, %f268, %f271;
$L__BB3_28:
	setp.gt.f32 	%p34, %f401, %f388;
	mul.f32 	%f273, %f77, %f378;
	selp.f32 	%f387, %f273, %f387, %p34;
$L__BB3_29:
	cvt.s64.s32 	%rd35, %r15;
	mul.f32 	%f274, %f387, 0f437F0000;
	cvt.rzi.u32.f32 	%r79, %f274;
	add.s64 	%rd36, %rd2, %rd35;
	st.global.u8 	[%rd36], %r79;
$L__BB3_30:
	add.s32 	%r106, %r106, 1;
	setp.eq.s32 	%p35, %r106, %r56;
	@%p35 bra 	$L__BB3_84;
	bra.uni 	$L__BB3_6;
$L__BB3_31:
	and.b32  	%r22, %r56, 3;
	setp.lt.u32 	%p6, %r56, 4;
	mov.b32 	%r119, 0;
	@%p6 bra 	$L__BB3_42;
	and.b32  	%r119, %r56, 2147483644;
	mov.b32 	%r115, 0;
$L__BB3_33:
	shl.b32 	%r60, %r115, 7;
	add.s32 	%r42, %r60, %r6;
	setp.ge.s32 	%p7, %r42, %r4;
	cvt.s64.s32 	%rd24, %r42;
	add.s64 	%rd10, %rd2, %rd24;
	@%p7 bra 	$L__BB3_35;
	mov.b16 	%rs1, 0;
	st.global.u8 	[%rd10], %rs1;
$L__BB3_35:
	add.s32 	%r61, %r42, 128;
	setp.ge.s32 	%p8, %r61, %r4;
	@%p8 bra 	$L__BB3_37;
	mov.b16 	%rs2, 0;
	st.global.u8 	[%rd10+128], %rs2;
$L__BB3_37:
	add.s32 	%r62, %r42, 256;
	setp.ge.s32 	%p9, %r62, %r4;
	@%p9 bra 	$L__BB3_39;
	mov.b16 	%rs3, 0;
	st.global.u8 	[%rd10+256], %rs3;
$L__BB3_39:
	add.s32 	%r63, %r42, 384;
	setp.ge.s32 	%p10, %r63, %r4;
	@%p10 bra 	$L__BB3_41;
	mov.b16 	%rs4, 0;
	st.global.u8 	[%rd10+384], %rs4;
$L__BB3_41:
	add.s32 	%r115, %r115, 4;
	setp.eq.s32 	%p11, %r115, %r119;
	@%p11 bra 	$L__BB3_42;
	bra.uni 	$L__BB3_33;
$L__BB3_42:
	setp.eq.s32 	%p12, %r22, 0;
	@%p12 bra 	$L__BB3_84;
	mov.b32 	%r121, 0;
$L__BB3_44:
	.pragma "nounroll";
	shl.b32 	%r65, %r119, 7;
	add.s32 	%r53, %r65, %r6;
	setp.ge.s32 	%p13, %r53, %r4;
	@%p13 bra 	$L__BB3_46;
	cvt.s64.s32 	%rd25, %r53;
	add.s64 	%rd26, %rd2, %rd25;
	mov.b16 	%rs5, 0;
	st.global.u8 	[%rd26], %rs5;
$L__BB3_46:
	add.s32 	%r119, %r119, 1;
	add.s32 	%r121, %r121, 1;
	setp.ne.s32 	%p14, %r121, %r22;
	@%p14 bra 	$L__BB3_44;
	bra.uni 	$L__BB3_84;
$L__BB3_47:
	setp.lt.s32 	%p36, %r56, 1;
	@%p36 bra 	$L__BB3_84;
	setp.lt.s32 	%p37, %r1, 1;
	@%p37 bra 	$L__BB3_73;
	shr.u32 	%r93, %r2, 31;
	add.s32 	%r94, %r2, %r93;
	shr.s32 	%r95, %r94, 1;
	neg.s32 	%r24, %r95;
	and.b32  	%r25, %r1, 3;
	and.b32  	%r26, %r1, 2147483644;
	and.b32  	%r27, %r1, 1;
	neg.s32 	%r28, %r26;
	mov.b32 	%r110, 0;
	mov.u64 	%rd54, d_spheres;
	add.s64 	%rd49, %rd54, 56;
$L__BB3_50:
	setp.lt.u32 	%p46, %r1, 4;
	shl.b32 	%r97, %r110, 7;
	add.s32 	%r30, %r97, %r6;
	mul.wide.s32 	%rd47, %r30, 4;
	add.s64 	%rd48, %rd1, %rd47;
	ld.global.u32 	%r98, [%rd48];
	div.s32 	%r99, %r98, %r2;
	mul.lo.s32 	%r100, %r99, %r2;
	sub.s32 	%r101, %r98, %r100;
	add.s32 	%r102, %r101, %r24;
	cvt.rn.f32.s32 	%f90, %r102;
	add.s32 	%r103, %r99, %r24;
	cvt.rn.f32.s32 	%f91, %r103;
	mov.f32 	%f418, 0f00000000;
	mov.f32 	%f419, 0fD09502F9;
	mov.b32 	%r113, 0;
	@%p46 bra 	$L__BB3_61;
	mov.f32 	%f418, 0f00000000;
	mov.f32 	%f419, 0fD09502F9;
	mov.u64 	%rd57, %rd49;
	mov.u32 	%r111, %r28;
$L__BB3_52:
	.pragma "nounroll";
	ld.const.f32 	%f95, [%rd57+-56];
	ld.const.f32 	%f282, [%rd57+-44];
	ld.const.f32 	%f283, [%rd57+-40];
	ld.const.f32 	%f284, [%rd57+-36];
	sub.f32 	%f285, %f90, %f283;
	sub.f32 	%f286, %f91, %f284;
	mul.f32 	%f96, %f285, %f285;
	mul.f32 	%f97, %f286, %f286;
	add.f32 	%f287, %f96, %f97;
	mul.f32 	%f98, %f282, %f282;
	setp.geu.f32 	%p47, %f287, %f98;
	mov.f32 	%f410, 0fD09502F9;
	@%p47 bra 	$L__BB3_54;
	ld.const.f32 	%f288, [%rd57+-32];
	sub.f32 	%f289, %f98, %f96;
	sub.f32 	%f290, %f289, %f97;
	sqrt.rn.f32 	%f291, %f290;
	sqrt.rn.f32 	%f292, %f98;
	div.rn.f32 	%f409, %f291, %f292;
	add.f32 	%f410, %f288, %f291;
$L__BB3_54:
	setp.gt.f32 	%p48, %f410, %f419;
	mul.f32 	%f294, %f95, %f409;
	selp.f32 	%f103, %f294, %f418, %p48;
	selp.f32 	%f104, %f410, %f419, %p48;
	ld.const.f32 	%f105, [%rd57+-28];
	ld.const.f32 	%f295, [%rd57+-16];
	ld.const.f32 	%f296, [%rd57+-12];
	ld.const.f32 	%f297, [%rd57+-8];
	sub.f32 	%f298, %f90, %f296;
	sub.f32 	%f299, %f91, %f297;
	mul.f32 	%f106, %f298, %f298;
	mul.f32 	%f107, %f299, %f299;
	add.f32 	%f300, %f106, %f107;
	mul.f32 	%f108, %f295, %f295;
	setp.geu.f32 	%p49, %f300, %f108;
	mov.f32 	%f412, 0fD09502F9;
	@%p49 bra 	$L__BB3_56;
	ld.const.f32 	%f301, [%rd57+-4];
	sub.f32 	%f302, %f108, %f106;
	sub.f32 	%f303, %f302, %f107;
	sqrt.rn.f32 	%f304, %f303;
	sqrt.rn.f32 	%f305, %f108;
	div.rn.f32 	%f409, %f304, %f305;
	add.f32 	%f412, %f301, %f304;
$L__BB3_56:
	setp.gt.f32 	%p50, %f412, %f104;
	mul.f32 	%f307, %f105, %f409;
	selp.f32 	%f113, %f307, %f103, %p50;
	selp.f32 	%f114, %f412, %f104, %p50;
	ld.const.f32 	%f115, [%rd57];
	ld.const.f32 	%f308, [%rd57+12];
	ld.const.f32 	%f309, [%rd57+16];
	ld.const.f32 	%f310, [%rd57+20];
	sub.f32 	%f311, %f90, %f309;
	sub.f32 	%f312, %f91, %f310;
	mul.f32 	%f116, %f311, %f311;
	mul.f32 	%f117, %f312, %f312;
	add.f32 	%f313, %f116, %f117;
	mul.f32 	%f118, %f308, %f308;
	setp.geu.f32 	%p51, %f313, %f118;
	mov.f32 	%f414, 0fD09502F9;
	@%p51 bra 	$L__BB3_58;
	ld.const.f32 	%f314, [%rd57+24];
	sub.f32 	%f315, %f118, %f116;
	sub.f32 	%f316, %f315, %f117;
	sqrt.rn.f32 	%f317, %f316;
	sqrt.rn.f32 	%f318, %f118;
	div.rn.f32 	%f409, %f317, %f318;
	add.f32 	%f414, %f314, %f317;
$L__BB3_58:
	setp.gt.f32 	%p52, %f414, %f114;
	mul.f32 	%f320, %f115, %f409;
	selp.f32 	%f123, %f320, %f113, %p52;
	selp.f32 	%f124, %f414, %f114, %p52;
	ld.const.f32 	%f125, [%rd57+28];
	ld.const.f32 	%f321, [%rd57+40];
	ld.const.f32 	%f322, [%rd57+44];
	ld.const.f32 	%f323, [%rd57+48];
	sub.f32 	%f324, %f90, %f322;
	sub.f32 	%f325, %f91, %f323;
	mul.f32 	%f126, %f324, %f324;
	mul.f32 	%f127, %f325, %f325;
	add.f32 	%f326, %f126, %f127;
	mul.f32 	%f128, %f321, %f321;
	setp.geu.f32 	%p53, %f326, %f128;
	mov.f32 	%f416, 0fD09502F9;
	@%p53 bra 	$L__BB3_60;
	ld.const.f32 	%f327, [%rd57+52];
	sub.f32 	%f328, %f128, %f126;
	sub.f32 	%f329, %f328, %f127;
	sqrt.rn.f32 	%f330, %f329;
	sqrt.rn.f32 	%f331, %f128;
	div.rn.f32 	%f409, %f330, %f331;
	add.f32 	%f416, %f327, %f330;
$L__BB3_60:
	setp.gt.f32 	%p54, %f416, %f124;
	mul.f32 	%f332, %f125, %f409;
	selp.f32 	%f418, %f332, %f123, %p54;
	selp.f32 	%f419, %f416, %f124, %p54;
	add.s32 	%r111, %r111, 4;
	add.s64 	%rd57, %rd57, 112;
	setp.ne.s32 	%p55, %r111, 0;
	mov.u32 	%r113, %r26;
	@%p55 bra 	$L__BB3_52;
$L__BB3_61:
	setp.eq.s32 	%p56, %r25, 0;
	@%p56 bra 	$L__BB3_72;
	setp.eq.s32 	%p57, %r25, 1;
	@%p57 bra 	$L__BB3_68;
	mul.wide.u32 	%rd51, %r113, 28;
	add.s64 	%rd8, %rd54, %rd51;
	ld.const.f32 	%f140, [%rd8];
	ld.const.f32 	%f335, [%rd8+12];
	ld.const.f32 	%f336, [%rd8+16];
	ld.const.f32 	%f337, [%rd8+20];
	sub.f32 	%f338, %f90, %f336;
	sub.f32 	%f339, %f91, %f337;
	mul.f32 	%f141, %f338, %f338;
	mul.f32 	%f142, %f339, %f339;
	add.f32 	%f340, %f141, %f142;
	mul.f32 	%f143, %f335, %f335;
	setp.geu.f32 	%p58, %f340, %f143;
	mov.f32 	%f423, 0fD09502F9;
	@%p58 bra 	$L__BB3_65;
	ld.const.f32 	%f341, [%rd8+24];
	sub.f32 	%f342, %f143, %f141;
	sub.f32 	%f343, %f342, %f142;
	sqrt.rn.f32 	%f344, %f343;
	sqrt.rn.f32 	%f345, %f143;
	div.rn.f32 	%f409, %f344, %f345;
	add.f32 	%f423, %f341, %f344;
$L__BB3_65:
	setp.gt.f32 	%p59, %f423, %f419;
	mul.f32 	%f347, %f140, %f409;
	selp.f32 	%f148, %f347, %f418, %p59;
	selp.f32 	%f149, %f423, %f419, %p59;
	ld.const.f32 	%f150, [%rd8+28];
	ld.const.f32 	%f348, [%rd8+40];
	ld.const.f32 	%f349, [%rd8+44];
	ld.const.f32 	%f350, [%rd8+48];
	sub.f32 	%f351, %f90, %f349;
	sub.f32 	%f352, %f91, %f350;
	mul.f32 	%f151, %f351, %f351;
	mul.f32 	%f152, %f352, %f352;
	add.f32 	%f353, %f151, %f152;
	mul.f32 	%f153, %f348, %f348;
	setp.geu.f32 	%p60, %f353, %f153;
	mov.f32 	%f425, 0fD09502F9;
	@%p60 bra 	$L__BB3_67;
	ld.const.f32 	%f354, [%rd8+52];
	sub.f32 	%f355, %f153, %f151;
	sub.f32 	%f356, %f355, %f152;
	sqrt.rn.f32 	%f357, %f356;
	sqrt.rn.f32 	%f358, %f153;
	div.rn.f32 	%f409, %f357, %f358;
	add.f32 	%f425, %f354, %f357;
$L__BB3_67:
	setp.gt.f32 	%p61, %f425, %f149;
	mul.f32 	%f359, %f150, %f409;
	selp.f32 	%f418, %f359, %f148, %p61;
	selp.f32 	%f419, %f425, %f149, %p61;
	add.s32 	%r113, %r113, 2;
$L__BB3_68:
	setp.eq.s32 	%p62, %r27, 0;
	@%p62 bra 	$L__BB3_72;
	mul.wide.u32 	%rd53, %r113, 28;
	add.s64 	%rd9, %rd54, %rd53;
	ld.const.f32 	%f165, [%rd9];
	ld.const.f32 	%f361, [%rd9+12];
	ld.const.f32 	%f362, [%rd9+16];
	ld.const.f32 	%f363, [%rd9+20];
	sub.f32 	%f364, %f90, %f362;
	sub.f32 	%f365, %f91, %f363;
	mul.f32 	%f166, %f364, %f364;
	mul.f32 	%f167, %f365, %f365;
	add.f32 	%f366, %f166, %f167;
	mul.f32 	%f168, %f361, %f361;
	setp.geu.f32 	%p63, %f366, %f168;
	mov.f32 	%f432, 0fD09502F9;
	@%p63 bra 	$L__BB3_71;
	ld.const.f32 	%f367, [%rd9+24];
	sub.f32 	%f368, %f168, %f166;
	sub.f32 	%f369, %f368, %f167;
	sqrt.rn.f32 	%f370, %f369;
	sqrt.rn.f32 	%f371, %f168;
	div.rn.f32 	%f409, %f370, %f371;
	add.f32 	%f432, %f367, %f370;
$L__BB3_71:
	setp.gt.f32 	%p64, %f432, %f419;
	mul.f32 	%f372, %f165, %f409;
	selp.f32 	%f418, %f372, %f418, %p64;
$L__BB3_72:
	cvt.s64.s32 	%rd55, %r30;
	mul.f32 	%f373, %f418, 0f437F0000;
	cvt.rzi.u32.f32 	%r104, %f373;
	add.s64 	%rd56, %rd2, %rd55;
	st.global.u8 	[%rd56], %r104;
	add.s32 	%r110, %r110, 1;
	setp.eq.s32 	%p65, %r110, %r56;
	@%p65 bra 	$L__BB3_84;
	bra.uni 	$L__BB3_50;
$L__BB3_73:
	and.b32  	%r37, %r56, 7;
	setp.lt.u32 	%p38, %r56, 8;
	mov.b32 	%r117, 0;
	@%p38 bra 	$L__BB3_76;
	and.b32  	%r117, %r56, 2147483640;
	mov.b32 	%r114, 0;
$L__BB3_75:
	.pragma "nounroll";
	shl.b32 	%r82, %r114, 7;
	add.s32 	%r83, %r82, %r6;
	cvt.u64.u32 	%rd37, %r83;
	add.s64 	%rd38, %rd2, %rd37;
	mov.b16 	%rs6, 0;
	st.global.u8 	[%rd38], %rs6;
	add.s32 	%r84, %r83, 128;
	cvt.s64.s32 	%rd39, %r84;
	add.s64 	%rd40, %rd2, %rd39;
	st.global.u8 	[%rd40], %rs6;
	st.global.u8 	[%rd40+128], %rs6;
	st.global.u8 	[%rd40+256], %rs6;
	st.global.u8 	[%rd40+384], %rs6;
	st.global.u8 	[%rd40+512], %rs6;
	st.global.u8 	[%rd40+640], %rs6;
	st.global.u8 	[%rd40+768], %rs6;
	add.s32 	%r114, %r114, 8;
	setp.eq.s32 	%p39, %r114, %r117;
	@%p39 bra 	$L__BB3_76;
	bra.uni 	$L__BB3_75;
$L__BB3_76:
	setp.eq.s32 	%p40, %r37, 0;
	@%p40 bra 	$L__BB3_84;
	and.b32  	%r45, %r56, 3;
	setp.lt.u32 	%p41, %r37, 4;
	@%p41 bra 	$L__BB3_79;
	shl.b32 	%r85, %r117, 7;
	add.s32 	%r86, %r85, %r6;
	cvt.s64.s32 	%rd41, %r86;
	add.s64 	%rd42, %rd2, %rd41;
	mov.b16 	%rs7, 0;
	st.global.u8 	[%rd42], %rs7;
	st.global.u8 	[%rd42+128], %rs7;
	st.global.u8 	[%rd42+256], %rs7;
	st.global.u8 	[%rd42+384], %rs7;
	add.s32 	%r117, %r117, 4;
$L__BB3_79:
	setp.eq.s32 	%p42, %r45, 0;
	@%p42 bra 	$L__BB3_84;
	setp.eq.s32 	%p43, %r45, 1;
	@%p43 bra 	$L__BB3_82;
	shl.b32 	%r87, %r117, 7;
	add.s32 	%r88, %r87, %r6;
	cvt.s64.s32 	%rd43, %r88;
	add.s64 	%rd44, %rd2, %rd43;
	mov.b16 	%rs8, 0;
	st.global.u8 	[%rd44], %rs8;
	st.global.u8 	[%rd44+128], %rs8;
	add.s32 	%r117, %r117, 2;
$L__BB3_82:
	and.b32  	%r89, %r56, 1;
	setp.eq.b32 	%p44, %r89, 1;
	not.pred 	%p45, %p44;
	@%p45 bra 	$L__BB3_84;
	shl.b32 	%r90, %r117, 7;
	add.s32 	%r91, %r90, %r6;
	cvt.s64.s32 	%rd45, %r91;
	add.s64 	%rd46, %rd2, %rd45;
	mov.b16 	%rs9, 0;
	st.global.u8 	[%rd46], %rs9;
$L__BB3_84:
	ret;

}


// ===== COMPILED SASS (sm_100) =====

	.target	sm_100

	.elftype	@"ET_EXEC"


//--------------------- .note.nv.tkinfo           --------------------------
	.section	.note.nv.tkinfo,"",@"SHT_NOTE"
	.sectionflags	@"SHF_NOTE_NV_TKINFO"
	.tkinfo
        /*0018*/ 	.word	0x00000002
        /*0030*/ 	.string	""
        /*0030*/ 	.string	"ptxas"
        /*0030*/ 	.string	"Cuda compilation tools, release 13.0, V13.0.88"
        /*0030*/ 	.string	"Build cuda_13.0.r13.0/compiler.36424714_0"
        /*0030*/ 	.string	"-arch sm_100 -m 64 "



//--------------------- .note.nv.cuinfo           --------------------------
	.section	.note.nv.cuinfo,"",@"SHT_NOTE"
	.sectionflags	@"SHF_NOTE_NV_CUINFO"
        /*0018*/ 	.short	0x0002
        /*001a*/ 	.short	0x0064
        /*001c*/ 	.short	0x0082
	.zero		2


//--------------------- .nv.info                  --------------------------
	.section	.nv.info,"",@"SHT_CUDA_INFO"
	.align	4


	//----- nvinfo : EIATTR_REGCOUNT
	.align		4
        /*0000*/ 	.byte	0x04, 0x2f
        /*0002*/ 	.short	(.L_45 - .L_44)
	.align		4
.L_44:
        /*0004*/ 	.word	index@(_ZN3cub18CUB_300001_SM_10006detail11EmptyKernelIvEEvv)
        /*0008*/ 	.word	0x00000004


	//----- nvinfo : EIATTR_FRAME_SIZE
	.align		4
.L_45:
        /*000c*/ 	.byte	0x04, 0x11
        /*000e*/ 	.short	(.L_47 - .L_46)
	.align		4
.L_46:
        /*0010*/ 	.word	index@(_ZN3cub18CUB_300001_SM_10006detail11EmptyKernelIvEEvv)
        /*0014*/ 	.word	0x00000000


	//----- nvinfo : EIATTR_REGCOUNT
	.align		4
.L_47:
        /*0018*/ 	.byte	0x04, 0x2f
        /*001a*/ 	.short	(.L_49 - .L_48)
	.align		4
.L_48:
        /*001c*/ 	.word	index@(_ZN3cub18CUB_300001_SM_10006detail8for_each13static_kernelINS2_12policy_hub_t12policy_500_tEmN6thrust24THRUST_300001_SM_1000_NS8cuda_cub20__uninitialized_fill7functorINS7_10device_ptrIiEEiEEEEvT0_T1_)
        /*0020*/ 	.word	0x00000008


	//----- nvinfo : EIATTR_FRAME_SIZE
	.align		4
.L_49:
        /*0024*/ 	.byte	0x04, 0x11
        /*0026*/ 	.short	(.L_51 - .L_50)
	.align		4
.L_50:
        /*0028*/ 	.word	index@(_ZN3cub18CUB_300001_SM_10006detail8for_each13static_kernelINS2_12policy_hub_t12policy_500_tEmN6thrust24THRUST_300001_SM_1000_NS8cuda_cub20__uninitialized_fill7functorINS7_10device_ptrIiEEiEEEEvT0_T1_)
        /*002c*/ 	.word	0x00000000


	//----- nvinfo : EIATTR_REGCOUNT
	.align		4
.L_51:
        /*0030*/ 	.byte	0x04, 0x2f
        /*0032*/ 	.short	(.L_53 - .L_52)
	.align		4
.L_52:
        /*0034*/ 	.word	index@(_ZN3cub18CUB_300001_SM_10006detail9transform16transform_kernelINS2_10policy_hubILb1EN4cuda3std3__45tupleIJN6thrust24THRUST_300001_SM_1000_NS6detail15normal_iteratorINSA_10device_ptrIiEEEEEEEE10policy1000Ei17raytracer_functorNSD_IhEEJPiEEEvT0_iT1_T2_DpNS2_10kernel_argIT3_EE)
        /*0038*/ 	.word	0x0000001e


	//----- nvinfo : EIATTR_FRAME_SIZE
	.align		4
.L_53:
        /*003c*/ 	.byte	0x04, 0x11
        /*003e*/ 	.short	(.L_55 - .L_54)
	.align		4
.L_54:
        /*0040*/ 	.word	index@($__internal_3_$__cuda_sm3x_div_rn_noftz_f32_slowpath)
        /*0044*/ 	.word	0x00000000


	//----- nvinfo : EIATTR_FRAME_SIZE
	.align		4
.L_55:
        /*0048*/ 	.byte	0x04, 0x11
        /*004a*/ 	.short	(.L_57 - .L_56)
	.align		4
.L_56:
        /*004c*/ 	.word	index@($__internal_2_$__cuda_sm20_sqrt_rn_f32_slowpath)
        /*0050*/ 	.word	0x00000000


	//----- nvinfo : EIATTR_FRAME_SIZE
	.align		4
.L_57:
        /*0054*/ 	.byte	0x04, 0x11
        /*0056*/ 	.short	(.L_59 - .L_58)
	.align		4
.L_58:
        /*0058*/ 	.word	index@(_ZN3cub18CUB_300001_SM_10006detail9transform16transform_kernelINS2_10policy_hubILb1EN4cuda3std3__45tupleIJN6thrust24THRUST_300001_SM_1000_NS6detail15normal_iteratorINSA_10device_ptrIiEEEEEEEE10policy1000Ei17raytracer_functorNSD_IhEEJPiEEEvT0_iT1_T2_DpNS2_10kernel_argIT3_EE)
        /*005c*/ 	.word	0x00000000


	//----- nvinfo : EIATTR_REGCOUNT
	.align		4
.L_59:
        /*0060*/ 	.byte	0x04, 0x2f
        /*0062*/ 	.short	(.L_61 - .L_60)
	.align		4
.L_60:
        /*0064*/ 	.word	index@(_ZN3cub18CUB_300001_SM_10006detail9transform16transform_kernelINS2_10policy_hubILb1EN4cuda3std3__45tupleIJN6thrust24THRUST_300001_SM_1000_NS6detail15normal_iteratorINSA_10device_ptrIiEEEEEEEE10policy1000El17raytracer_functorNSD_IhEEJPiEEEvT0_iT1_T2_DpNS2_10kernel_argIT3_EE)
        /*0068*/ 	.word	0x00000020


	//----- nvinfo : EIATTR_FRAME_SIZE
	.align		4
.L_61:
        /*006c*/ 	.byte	0x04, 0x11
        /*006e*/ 	.short	(.L_63 - .L_62)
	.align		4
.L_62:
        /*0070*/ 	.word	index@($__internal_1_$__cuda_sm3x_div_rn_noftz_f32_slowpath)
        /*0074*/ 	.word	0x00000000


	//----- nvinfo : EIATTR_FRAME_SIZE
	.align		4
.L_63:
        /*0078*/ 	.byte	0x04, 0x11
        /*007a*/ 	.short	(.L_65 - .L_64)
	.align		4
.L_64:
        /*007c*/ 	.word	index@($__internal_0_$__cuda_sm20_sqrt_rn_f32_slowpath)
        /*0080*/ 	.word	0x00000000


	//----- nvinfo : EIATTR_FRAME_SIZE
	.align		4
.L_65:
        /*0084*/ 	.byte	0x04, 0x11
        /*0086*/ 	.short	(.L_67 - .L_66)
	.align		4
.L_66:
        /*0088*/ 	.word	index@(_ZN3cub18CUB_300001_SM_10006detail9transform16transform_kernelINS2_10policy_hubILb1EN4cuda3std3__45tupleIJN6thrust24THRUST_300001_SM_1000_NS6detail15normal_iteratorINSA_10device_ptrIiEEEEEEEE10policy1000El17raytracer_functorNSD_IhEEJPiEEEvT0_iT1_T2_DpNS2_10kernel_argIT3_EE)
        /*008c*/ 	.word	0x00000000


	//----- nvinfo : EIATTR_MIN_STACK_SIZE
	.align		4
.L_67:
        /*0090*/ 	.byte	0x04, 0x12
        /*0092*/ 	.short	(.L_69 - .L_68)
	.align		4
.L_68:
        /*0094*/ 	.word	index@(_ZN3cub18CUB_300001_SM_10006detail9transform16transform_kernelINS2_10policy_hubILb1EN4cuda3std3__45tupleIJN6thrust24THRUST_300001_SM_1000_NS6detail15normal_iteratorINSA_10device_ptrIiEEEEEEEE10policy1000El17raytracer_functorNSD_IhEEJPiEEEvT0_iT1_T2_DpNS2_10kernel_argIT3_EE)
        /*0098*/ 	.word	0x00000000


	//----- nvinfo : EIATTR_MIN_STACK_SIZE
	.align		4
.L_69:
        /*009c*/ 	.byte	0x04, 0x12
        /*009e*/ 	.short	(.L_71 - .L_70)
	.align		4
.L_70:
        /*00a0*/ 	.word	index@(_ZN3cub18CUB_300001_SM_10006detail9transform16transform_kernelINS2_10policy_hubILb1EN4cuda3std3__45tupleIJN6thrust24THRUST_300001_SM_1000_NS6detail15normal_iteratorINSA_10device_ptrIiEEEEEEEE10policy1000Ei17raytracer_functorNSD_IhEEJPiEEEvT0_iT1_T2_DpNS2_10kernel_argIT3_EE)
        /*00a4*/ 	.word	0x00000000


	//----- nvinfo : EIATTR_MIN_STACK_SIZE
	.align		4
.L_71:
        /*00a8*/ 	.byte	0x04, 0x12
        /*00aa*/ 	.short	(.L_73 - .L_72)
	.align		4
.L_72:
        /*00ac*/ 	.word	index@(_ZN3cub18CUB_300001_SM_10006detail8for_each13static_kernelINS2_12policy_hub_t12policy_500_tEmN6thrust24THRUST_300001_SM_1000_NS8cuda_cub20__uninitialized_fill7functorINS7_10device_ptrIiEEiEEEEvT0_T1_)
        /*00b0*/ 	.word	0x00000000


	//----- nvinfo : EIATTR_MIN_STACK_SIZE
	.align		4
.L_73:
        /*00b4*/ 	.byte	0x04, 0x12
        /*00b6*/ 	.short	(.L_75 - .L_74)
	.align		4
.L_74:
        /*00b8*/ 	.word	index@(_ZN3cub18CUB_300001_SM_10006detail11EmptyKernelIvEEvv)
        /*00bc*/ 	.word	0x00000000
.L_75:


//--------------------- .nv.compat                --------------------------
	.section	.nv.compat,"",@"SHT_CUDA_COMPAT_INFO"
	.align	4
        /*0000*/ 	.byte	0x02, 0x09, 0x00, 0x00, 0x02, 0x02, 0x01, 0x00, 0x02, 0x05, 0x05, 0x00, 0x03, 0x07, 0x01, 0x01
        /*0010*/ 	.byte	0x02, 0x03, 0x00, 0x00, 0x02, 0x06, 0x01, 0x00, 0x04, 0x0b, 0x08, 0x00, 0x01, 0x00, 0x00, 0x00
        /*0020*/ 	.byte	0x00, 0x00, 0x00, 0x00


//--------------------- .nv.info._ZN3cub18CUB_300001_SM_10006detail9transform16transform_kernelINS2_10policy_hubILb1EN4cuda3std3__45tupleIJN6thrust24THRUST_300001_SM_1000_NS6detail15normal_iteratorINSA_10device_ptrIiEEEEEEEE10policy1000El17raytracer_functorNSD_IhEEJPiEEEvT0_iT1_T2_DpNS2_10kernel_argIT3_EE --------------------------
	.section	.nv.info._ZN3cub18CUB_300001_SM_10006detail9transform16transform_kernelINS2_10policy_hubILb1EN4cuda3std3__45tupleIJN6thrust24THRUST_300001_SM_1000_NS6detail15normal_iteratorINSA_10device_ptrIiEEEEEEEE10policy1000El17raytracer_functorNSD_IhEEJPiEEEvT0_iT1_T2_DpNS2_10kernel_argIT3_EE,"",@"SHT_CUDA_INFO"
	.sectionflags	@""
	.align	4


	//----- nvinfo : EIATTR_CUDA_API_VERSION
	.align		4
        /*0000*/ 	.byte	0x04, 0x37
        /*0002*/ 	.short	(.L_77 - .L_76)
.L_76:
        /*0004*/ 	.word	0x00000082


	//----- nvinfo : EIATTR_KPARAM_INFO
	.align		4
.L_77:
        /*0008*/ 	.byte	0x04, 0x17
        /*000a*/ 	.short	(.L_79 - .L_78)
.L_78:
        /*000c*/ 	.word	0x00000000
        /*0010*/ 	.short	0x0004
        /*0012*/ 	.short	0x0020
        /*0014*/ 	.byte	0x00, 0xf0, 0x41, 0x00


	//----- nvinfo : EIATTR_KPARAM_INFO
	.align		4
.L_79:
        /*0018*/ 	.byte	0x04, 0x17
        /*001a*/ 	.short	(.L_81 - .L_80)
.L_80:
        /*001c*/ 	.word	0x00000000
        /*0020*/ 	.short	0x0003
        /*0022*/ 	.short	0x0018
        /*0024*/ 	.byte	0x00, 0xf0, 0x21, 0x00


	//----- nvinfo : EIATTR_KPARAM_INFO
	.align		4
.L_81:
        /*0028*/ 	.byte	0x04, 0x17
        /*002a*/ 	.short	(.L_83 - .L_82)
.L_82:
        /*002c*/ 	.word	0x00000000
        /*0030*/ 	.short	0x0002
        /*0032*/ 	.short	0x000c
        /*0034*/ 	.byte	0x00, 0xf0, 0x21, 0x00


	//----- nvinfo : EIATTR_KPARAM_INFO
	.align		4
.L_83:
        /*0038*/ 	.byte	0x04, 0x17
        /*003a*/ 	.short	(.L_85 - .L_84)
.L_84:
        /*003c*/ 	.word	0x00000000
        /*0040*/ 	.short	0x0001
        /*0042*/ 	.short	0x0008
        /*0044*/ 	.byte	0x00, 0xf0, 0x11, 0x00


	//----- nvinfo : EIATTR_KPARAM_INFO
	.align		4
.L_85:
        /*0048*/ 	.byte	0x04, 0x17
        /*004a*/ 	.short	(.L_87 - .L_86)
.L_86:
        /*004c*/ 	.word	0x00000000
        /*0050*/ 	.short	0x0000
        /*0052*/ 	.short	0x0000
        /*0054*/ 	.byte	0x00, 0xf0, 0x21, 0x00


	//----- nvinfo : EIATTR_SPARSE_MMA_MASK
	.align		4
.L_87:
        /*0058*/ 	.byte	0x03, 0x50
        /*005a*/ 	.short	0x0000


	//----- nvinfo : EIATTR_MAXREG_COUNT
	.align		4
        /*005c*/ 	.byte	0x03, 0x1b
        /*005e*/ 	.short	0x00ff


	//----- nvinfo : EIATTR_MERCURY_ISA_VERSION
	.align		4
        /*0060*/ 	.byte	0x03, 0x5f
        /*0062*/ 	.short	0x0101


	//----- nvinfo : EIATTR_VRC_CTA_INIT_COUNT
	.align		4
        /*0064*/ 	.byte	0x02, 0x4a
	.zero		1
	.zero		1


	//----- nvinfo : EIATTR_EXIT_INSTR_OFFSETS
	.align		4
        /*0068*/ 	.byte	0x04, 0x1c
        /*006a*/ 	.short	(.L_89 - .L_88)


	//   ....[0]....
.L_88:
        /*006c*/ 	.word	0x00000260


	//   ....[1]....
        /*0070*/ 	.word	0x00002330


	//   ....[2]....
        /*0074*/ 	.word	0x000025c0


	//   ....[3]....
        /*0078*/ 	.word	0x00002670


	//   ....[4]....
        /*007c*/ 	.word	0x00002690


	//   ....[5]....
        /*0080*/ 	.word	0x000047e0


	//   ....[6]....
        /*0084*/ 	.word	0x00004980


	//   ....[7]....
        /*0088*/ 	.word	0x00004a50


	//   ....[8]....
        /*008c*/ 	.word	0x00004b00


	//   ....[9]....
        /*0090*/ 	.word	0x00004b50


	//----- nvinfo : EIATTR_MAX_THREADS
	.align		4
.L_89:
        /*0094*/ 	.byte	0x04, 0x05
        /*0096*/ 	.short	(.L_91 - .L_90)
.L_90:
        /*0098*/ 	.word	0x00000080
        /*009c*/ 	.word	0x00000001
        /*00a0*/ 	.word	0x00000001


	//----- nvinfo : EIATTR_CRS_STACK_SIZE
	.align		4
.L_91:
        /*00a4*/ 	.byte	0x04, 0x1e
        /*00a6*/ 	.short	(.L_93 - .L_92)
.L_92:
        /*00a8*/ 	.word	0x00000000


	//----- nvinfo : EIATTR_CBANK_PARAM_SIZE
	.align		4
.L_93:
        /*00ac*/ 	.byte	0x03, 0x19
        /*00ae*/ 	.short	0x0030


	//----- nvinfo : EIATTR_PARAM_CBANK
	.align		4
        /*00b0*/ 	.byte	0x04, 0x0a
        /*00b2*/ 	.short	(.L_95 - .L_94)
	.align		4
.L_94:
        /*00b4*/ 	.word	index@(.nv.constant0._ZN3cub18CUB_300001_SM_10006detail9transform16transform_kernelINS2_10policy_hubILb1EN4cuda3std3__45tupleIJN6thrust24THRUST_300001_SM_1000_NS6detail15normal_iteratorINSA_10device_ptrIiEEEEEEEE10policy1000El17raytracer_functorNSD_IhEEJPiEEEvT0_iT1_T2_DpNS2_10kernel_argIT3_EE)
        /*00b8*/ 	.short	0x0380
        /*00ba*/ 	.short	0x0030


	//----- nvinfo : EIATTR_SW_WAR
	.align		4
.L_95:
        /*00bc*/ 	.byte	0x04, 0x36
        /*00be*/ 	.short	(.L_97 - .L_96)
.L_96:
        /*00c0*/ 	.word	0x00000008
.L_97:


//--------------------- .nv.info._ZN3cub18CUB_300001_SM_10006detail9transform16transform_kernelINS2_10policy_hubILb1EN4cuda3std3__45tupleIJN6thrust24THRUST_300001_SM_1000_NS6detail15normal_iteratorINSA_10device_ptrIiEEEEEEEE10policy1000Ei17raytracer_functorNSD_IhEEJPiEEEvT0_iT1_T2_DpNS2_10kernel_argIT3_EE --------------------------
	.section	.nv.info._ZN3cub18CUB_300001_SM_10006detail9transform16transform_kernelINS2_10policy_hubILb1EN4cuda3std3__45tupleIJN6thrust24THRUST_300001_SM_1000_NS6detail15normal_iteratorINSA_10device_ptrIiEEEEEEEE10policy1000Ei17raytracer_functorNSD_IhEEJPiEEEvT0_iT1_T2_DpNS2_10kernel_argIT3_EE,"",@"SHT_CUDA_INFO"
	.sectionflags	@""
	.align	4


	//----- nvinfo : EIATTR_CUDA_API_VERSION
	.align		4
        /*0000*/ 	.byte	0x04, 0x37
        /*0002*/ 	.short	(.L_99 - .L_98)
.L_98:
        /*0004*/ 	.word	0x00000082


	//----- nvinfo : EIATTR_KPARAM_INFO
	.align		4
.L_99:
        /*0008*/ 	.byte	0x04, 0x17
        /*000a*/ 	.short	(.L_101 - .L_100)
.L_100:
        /*000c*/ 	.word	0x00000000
        /*0010*/ 	.short	0x0004
        /*0012*/ 	.short	0x0018
        /*0014*/ 	.byte	0x00, 0xf0, 0x41, 0x00


	//----- nvinfo : EIATTR_KPARAM_INFO
	.align		4
.L_101:
        /*0018*/ 	.byte	0x04, 0x17
        /*001a*/ 	.short	(.L_103 - .L_102)
.L_102:
        /*001c*/ 	.word	0x00000000
        /*0020*/ 	.short	0x0003
        /*0022*/ 	.short	0x0010
        /*0024*/ 	.byte	0x00, 0xf0, 0x21, 0x00


	//----- nvinfo : EIATTR_KPARAM_INFO
	.align		4
.L_103:
        /*0028*/ 	.byte	0x04, 0x17
        /*002a*/ 	.short	(.L_105 - .L_104)
.L_104:
        /*002c*/ 	.word	0x00000000
        /*0030*/ 	.short	0x0002
        /*0032*/ 	.short	0x0008
        /*0034*/ 	.byte	0x00, 0xf0, 0x21, 0x00


	//----- nvinfo : EIATTR_KPARAM_INFO
	.align		4
.L_105:
        /*0038*/ 	.byte	0x04, 0x17
        /*003a*/ 	.short	(.L_107 - .L_106)
.L_106:
        /*003c*/ 	.word	0x00000000
        /*0040*/ 	.short	0x0001
        /*0042*/ 	.short	0x0004
        /*0044*/ 	.byte	0x00, 0xf0, 0x11, 0x00


	//----- nvinfo : EIATTR_KPARAM_INFO
	.align		4
.L_107:
        /*0048*/ 	.byte	0x04, 0x17
        /*004a*/ 	.short	(.L_109 - .L_108)
.L_108:
        /*004c*/ 	.word	0x00000000
        /*0050*/ 	.short	0x0000
        /*0052*/ 	.short	0x0000
        /*0054*/ 	.byte	0x00, 0xf0, 0x11, 0x00


	//----- nvinfo : EIATTR_SPARSE_MMA_MASK
	.align		4
.L_109:
        /*0058*/ 	.byte	0x03, 0x50
        /*005a*/ 	.short	0x0000


	//----- nvinfo : EIATTR_MAXREG_COUNT
	.align		4
        /*005c*/ 	.byte	0x03, 0x1b
        /*005e*/ 	.short	0x00ff


	//----- nvinfo : EIATTR_MERCURY_ISA_VERSION
	.align		4
        /*0060*/ 	.byte	0x03, 0x5f
        /*0062*/ 	.short	0x0101


	//----- nvinfo : EIATTR_VRC_CTA_INIT_COUNT
	.align		4
        /*0064*/ 	.byte	0x02, 0x4a
	.zero		1
	.zero		1


	//----- nvinfo : EIATTR_EXIT_INSTR_OFFSETS
	.align		4
        /*0068*/ 	.byte	0x04, 0x1c
        /*006a*/ 	.short	(.L_111 - .L_110)


	//   ....[0]....
.L_110:
        /*006c*/ 	.word	0x000001d0


	//   ....[1]....
        /*0070*/ 	.word	0x00002290


	//   ....[2]....
        /*0074*/ 	.word	0x00002430


	//   ....[3]....
        /*0078*/ 	.word	0x00002510


	//   ....[4]....
        /*007c*/ 	.word	0x000025c0


	//   ....[5]....
        /*0080*/ 	.word	0x00002610


	//   ....[6]....
        /*0084*/ 	.word	0x00002630


	//   ....[7]....
        /*0088*/ 	.word	0x00004690


	//   ....[8]....
        /*008c*/ 	.word	0x00004830


	//   ....[9]....
        /*0090*/ 	.word	0x000048c0


	//----- nvinfo : EIATTR_MAX_THREADS
	.align		4
.L_111:
        /*0094*/ 	.byte	0x04, 0x05
        /*0096*/ 	.short	(.L_113 - .L_112)
.L_112:
        /*0098*/ 	.word	0x00000080
        /*009c*/ 	.word	0x00000001
        /*00a0*/ 	.word	0x00000001


	//----- nvinfo : EIATTR_CRS_STACK_SIZE
	.align		4
.L_113:
        /*00a4*/ 	.byte	0x04, 0x1e
        /*00a6*/ 	.short	(.L_115 - .L_114)
.L_114:
        /*00a8*/ 	.word	0x00000000


	//----- nvinfo : EIATTR_CBANK_PARAM_SIZE
	.align		4
.L_115:
        /*00ac*/ 	.byte	0x03, 0x19
        /*00ae*/ 	.short	0x0028


	//----- nvinfo : EIATTR_PARAM_CBANK
	.align		4
        /*00b0*/ 	.byte	0x04, 0x0a
        /*00b2*/ 	.short	(.L_117 - .L_116)
	.align		4
.L_116:
        /*00b4*/ 	.word	index@(.nv.constant0._ZN3cub18CUB_300001_SM_10006detail9transform16transform_kernelINS2_10policy_hubILb1EN4cuda3std3__45tupleIJN6thrust24THRUST_300001_SM_1000_NS6detail15normal_iteratorINSA_10device_ptrIiEEEEEEEE10policy1000Ei17raytracer_functorNSD_IhEEJPiEEEvT0_iT1_T2_DpNS2_10kernel_argIT3_EE)
        /*00b8*/ 	.short	0x0380
        /*00ba*/ 	.short	0x0028


	//----- nvinfo : EIATTR_SW_WAR
	.align		4
.L_117:
        /*00bc*/ 	.byte	0x04, 0x36
        /*00be*/ 	.short	(.L_119 - .L_118)
.L_118:
        /*00c0*/ 	.word	0x00000008
.L_119:


//--------------------- .nv.info._ZN3cub18CUB_300001_SM_10006detail8for_each13static_kernelINS2_12policy_hub_t12policy_500_tEmN6thrust24THRUST_300001_SM_1000_NS8cuda_cub20__uninitialized_fill7functorINS7_10device_ptrIiEEiEEEEvT0_T1_ --------------------------
	.section	.nv.info._ZN3cub18CUB_300001_SM_10006detail8for_each13static_kernelINS2_12policy_hub_t12policy_500_tEmN6thrust24THRUST_300001_SM_1000_NS8cuda_cub20__uninitialized_fill7functorINS7_10device_ptrIiEEiEEEEvT0_T1_,"",@"SHT_CUDA_INFO"
	.sectionflags	@""
	.align	4


	//----- nvinfo : EIATTR_CUDA_API_VERSION
	.align		4
        /*0000*/ 	.byte	0x04, 0x37
        /*0002*/ 	.short	(.L_121 - .L_120)
.L_120:
        /*0004*/ 	.word	0x00000082


	//----- nvinfo : EIATTR_KPARAM_INFO
	.align		4
.L_121:
        /*0008*/ 	.byte	0x04, 0x17
        /*000a*/ 	.short	(.L_123 - .L_122)
.L_122:
        /*000c*/ 	.word	0x00000000
        /*0010*/ 	.short	0x0001
        /*0012*/ 	.short	0x0008
        /*0014*/ 	.byte	0x00, 0xf0, 0x41, 0x00


	//----- nvinfo : EIATTR_KPARAM_INFO
	.align		4
.L_123:
        /*0018*/ 	.byte	0x04, 0x17
        /*001a*/ 	.short	(.L_125 - .L_124)
.L_124:
        /*001c*/ 	.word	0x00000000
        /*0020*/ 	.short	0x0000
        /*0022*/ 	.short	0x0000
        /*0024*/ 	.byte	0x00, 0xf0, 0x21, 0x00


	//----- nvinfo : EIATTR_SPARSE_MMA_MASK
	.align		4
.L_125:
        /*0028*/ 	.byte	0x03, 0x50
        /*002a*/ 	.short	0x0000


	//----- nvinfo : EIATTR_MAXREG_COUNT
	.align		4
        /*002c*/ 	.byte	0x03, 0x1b
        /*002e*/ 	.short	0x00ff


	//----- nvinfo : EIATTR_MERCURY_ISA_VERSION
	.align		4
        /*0030*/ 	.byte	0x03, 0x5f
        /*0032*/ 	.short	0x0101


	//----- nvinfo : EIATTR_VRC_CTA_INIT_COUNT
	.align		4
        /*0034*/ 	.byte	0x02, 0x4a
	.zero		1
	.zero		1


	//----- nvinfo : EIATTR_EXIT_INSTR_OFFSETS
	.align		4
        /*0038*/ 	.byte	0x04, 0x1c
        /*003a*/ 	.short	(.L_127 - .L_126)


	//   ....[0]....
.L_126:
        /*003c*/ 	.word	0x00000130


	//   ....[1]....
        /*0040*/ 	.word	0x00000230


	//   ....[2]....
        /*0044*/ 	.word	0x00000260


	//----- nvinfo : EIATTR_MAX_THREADS
	.align		4
.L_127:
        /*0048*/ 	.byte	0x04, 0x05
        /*004a*/ 	.short	(.L_129 - .L_128)
.L_128:
        /*004c*/ 	.word	0x00000100
        /*0050*/ 	.word	0x00000001
        /*0054*/ 	.word	0x00000001


	//----- nvinfo : EIATTR_CBANK_PARAM_SIZE
	.align		4
.L_129:
        /*0058*/ 	.byte	0x03, 0x19
        /*005a*/ 	.short	0x0018


	//----- nvinfo : EIATTR_PARAM_CBANK
	.align		4
        /*005c*/ 	.byte	0x04, 0x0a
        /*005e*/ 	.short	(.L_131 - .L_130)
	.align		4
.L_130:
        /*0060*/ 	.word	index@(.nv.constant0._ZN3cub18CUB_300001_SM_10006detail8for_each13static_kernelINS2_12policy_hub_t12policy_500_tEmN6thrust24THRUST_300001_SM_1000_NS8cuda_cub20__uninitialized_fill7functorINS7_10device_ptrIiEEiEEEEvT0_T1_)
        /*0064*/ 	.short	0x0380
        /*0066*/ 	.short	0x0018


	//----- nvinfo : EIATTR_SW_WAR
	.align		4
.L_131:
        /*0068*/ 	.byte	0x04, 0x36
        /*006a*/ 	.short	(.L_133 - .L_132)
.L_132:
        /*006c*/ 	.word	0x00000008
.L_133:


//--------------------- .nv.info._ZN3cub18CUB_300001_SM_10006detail11EmptyKernelIvEEvv --------------------------
	.section	.nv.info._ZN3cub18CUB_300001_SM_10006detail11EmptyKernelIvEEvv,"",@"SHT_CUDA_INFO"
	.sectionflags	@""
	.align	4


	//----- nvinfo : EIATTR_CUDA_API_VERSION
	.align		4
        /*0000*/ 	.byte	0x04, 0x37
        /*0002*/ 	.short	(.L_135 - .L_134)
.L_134:
        /*0004*/ 	.word	0x00000082


	//----- nvinfo : EIATTR_SPARSE_MMA_MASK
	.align		4
.L_135:
        /*0008*/ 	.byte	0x03, 0x50
        /*000a*/ 	.short	0x0000


	//----- nvinfo : EIATTR_MAXREG_COUNT
	.align		4
        /*000c*/ 	.byte	0x03, 0x1b
        /*000e*/ 	.short	0x00ff


	//----- nvinfo : EIATTR_MERCURY_ISA_VERSION
	.align		4
        /*0010*/ 	.byte	0x03, 0x5f
        /*0012*/ 	.short	0x0101


	//----- nvinfo : EIATTR_VRC_CTA_INIT_COUNT
	.align		4
        /*0014*/ 	.byte	0x02, 0x4a
	.zero		1
	.zero		1


	//----- nvinfo : EIATTR_EXIT_INSTR_OFFSETS
	.align		4
        /*0018*/ 	.byte	0x04, 0x1c
        /*001a*/ 	.short	(.L_137 - .L_136)


	//   ....[0]....
.L_136:
        /*001c*/ 	.word	0x00000010


	//----- nvinfo : EIATTR_SW_WAR
	.align		4
.L_137:
        /*0020*/ 	.byte	0x04, 0x36
        /*0022*/ 	.short	(.L_139 - .L_138)
.L_138:
        /*0024*/ 	.word	0x00000008
.L_139:


//--------------------- .nv.callgraph             --------------------------
	.section	.nv.callgraph,"",@"SHT_CUDA_CALLGRAPH"
	.align	4
	.sectionentsize	8
	.align		4
        /*0000*/ 	.word	0x00000000
	.align		4
        /*0004*/ 	.word	0xffffffff
	.align		4
        /*0008*/ 	.word	0x00000000
	.align		4
        /*000c*/ 	.word	0xfffffffe
	.align		4
        /*0010*/ 	.word	0x00000000
	.align		4
        /*0014*/ 	.word	0xfffffffd
	.align		4
        /*0018*/ 	.word	0x00000000
	.align		4
        /*001c*/ 	.word	0xfffffffc


//--------------------- .nv.constant3             --------------------------
	.section	.nv.constant3,"a",@progbits
	.align	4
.nv.constant3:
	.type		d_spheres,@object
	.size		d_spheres,(.L_0 - d_spheres)
d_spheres:
	.zero		560
.L_0:


//--------------------- .nv.constant4             --------------------------
	.section	.nv.constant4,"a",@progbits
	.align	8
	.align		8
.nv.constant4:
        /*0000*/ 	.dword	_ZN34_INTERNAL_38a20a8e_4_k_cu_29360f3a4cuda3std3__45__cpo5beginE
	.align		8
        /*0008*/ 	.dword	_ZN34_INTERNAL_38a20a8e_4_k_cu_29360f3a4cuda3std3__45__cpo3endE
	.align		8
        /*0010*/ 	.dword	_ZN34_INTERNAL_38a20a8e_4_k_cu_29360f3a4cuda3std3__45__cpo6cbeginE
	.align		8
        /*0018*/ 	.dword	_ZN34_INTERNAL_38a20a8e_4_k_cu_29360f3a4cuda3std3__45__cpo4cendE
	.align		8
        /*0020*/ 	.dword	_ZN34_INTERNAL_38a20a8e_4_k_cu_29360f3a4cuda3std3__45__cpo6rbeginE
	.align		8
        /*0028*/ 	.dword	_ZN34_INTERNAL_38a20a8e_4_k_cu_29360f3a4cuda3std3__45__cpo4rendE
	.align		8
        /*0030*/ 	.dword	_ZN34_INTERNAL_38a20a8e_4_k_cu_29360f3a4cuda3std3__45__cpo7crbeginE
	.align		8
        /*0038*/ 	.dword	_ZN34_INTERNAL_38a20a8e_4_k_cu_29360f3a4cuda3std3__45__cpo5crendE
	.align		8
        /*0040*/ 	.dword	_ZN34_INTERNAL_38a20a8e_4_k_cu_29360f3a4cuda3std3__436_GLOBAL__N__38a20a8e_4_k_cu_29360f3a6ignoreE
	.align		8
        /*0048*/ 	.dword	_ZN34_INTERNAL_38a20a8e_4_k_cu_29360f3a4cuda3std3__419piecewise_constructE
	.align		8
        /*0050*/ 	.dword	_ZN34_INTERNAL_38a20a8e_4_k_cu_29360f3a4cuda3std3__48in_placeE
	.align		8
        /*0058*/ 	.dword	_ZN34_INTERNAL_38a20a8e_4_k_cu_29360f3a4cuda3std3__420unreachable_sentinelE
	.align		8
        /*0060*/ 	.dword	_ZN34_INTERNAL_38a20a8e_4_k_cu_29360f3a4cuda3std3__47nulloptE
	.align		8
        /*0068*/ 	.dword	_ZN34_INTERNAL_38a20a8e_4_k_cu_29360f3a4cuda3std3__48unexpectE
	.align		8
        /*0070*/ 	.dword	_ZN34_INTERNAL_38a20a8e_4_k_cu_29360f3a4cuda3std6ranges3__45__cpo4swapE
	.align		8
        /*0078*/ 	.dword	_ZN34_INTERNAL_38a20a8e_4_k_cu_29360f3a4cuda3std6ranges3__45__cpo9iter_moveE
	.align		8
        /*0080*/ 	.dword	_ZN34_INTERNAL_38a20a8e_4_k_cu_29360f3a4cuda3std6ranges3__45__cpo5beginE
	.align		8
        /*0088*/ 	.dword	_ZN34_INTERNAL_38a20a8e_4_k_cu_29360f3a4cuda3std6ranges3__45__cpo3endE
	.align		8
        /*0090*/ 	.dword	_ZN34_INTERNAL_38a20a8e_4_k_cu_29360f3a4cuda3std6ranges3__45__cpo6cbeginE
	.align		8
        /*0098*/ 	.dword	_ZN34_INTERNAL_38a20a8e_4_k_cu_29360f3a4cuda3std6ranges3__45__cpo4cendE
	.align		8
        /*00a0*/ 	.dword	_ZN34_INTERNAL_38a20a8e_4_k_cu_29360f3a4cuda3std6ranges3__45__cpo7advanceE
	.align		8
        /*00a8*/ 	.dword	_ZN34_INTERNAL_38a20a8e_4_k_cu_29360f3a4cuda3std6ranges3__45__cpo9iter_swapE
	.align		8
        /*00b0*/ 	.dword	_ZN34_INTERNAL_38a20a8e_4_k_cu_29360f3a4cuda3std6ranges3__45__cpo4nextE
	.align		8
        /*00b8*/ 	.dword	_ZN34_INTERNAL_38a20a8e_4_k_cu_29360f3a4cuda3std6ranges3__45__cpo4prevE
	.align		8
        /*00c0*/ 	.dword	_ZN34_INTERNAL_38a20a8e_4_k_cu_29360f3a4cuda3std6ranges3__45__cpo4dataE
	.align		8
        /*00c8*/ 	.dword	_ZN34_INTERNAL_38a20a8e_4_k_cu_29360f3a4cuda3std6ranges3__45__cpo5cdataE
	.align		8
        /*00d0*/ 	.dword	_ZN34_INTERNAL_38a20a8e_4_k_cu_29360f3a4cuda3std6ranges3__45__cpo4sizeE
	.align		8
        /*00d8*/ 	.dword	_ZN34_INTERNAL_38a20a8e_4_k_cu_29360f3a4cuda3std6ranges3__45__cpo5ssizeE
	.align		8
        /*00e0*/ 	.dword	_ZN34_INTERNAL_38a20a8e_4_k_cu_29360f3a4cuda3std6ranges3__45__cpo8distanceE
	.align		8
        /*00e8*/ 	.dword	_ZN34_INTERNAL_38a20a8e_4_k_cu_29360f3a6thrust24THRUST_300001_SM_1000_NS8cuda_cub3parE
	.align		8
        /*00f0*/ 	.dword	_ZN34_INTERNAL_38a20a8e_4_k_cu_29360f3a6thrust24THRUST_300001_SM_1000_NS8cuda_cub10par_nosyncE
	.align		8
        /*00f8*/ 	.dword	_ZN34_INTERNAL_38a20a8e_4_k_cu_29360f3a6thrust24THRUST_300001_SM_1000_NS6system6detail10sequential3seqE
	.align		8
        /*0100*/ 	.dword	_ZN34_INTERNAL_38a20a8e_4_k_cu_29360f3a6thrust24THRUST_300001_SM_1000_NS12placeholders2_1E
	.align		8
        /*0108*/ 	.dword	_ZN34_INTERNAL_38a20a8e_4_k_cu_29360f3a6thrust24THRUST_300001_SM_1000_NS12placeholders2_2E
	.align		8
        /*0110*/ 	.dword	_ZN34_INTERNAL_38a20a8e_4_k_cu_29360f3a6thrust24THRUST_300001_SM_1000_NS12placeholders2_3E
	.align		8
        /*0118*/ 	.dword	_ZN34_INTERNAL_38a20a8e_4_k_cu_29360f3a6thrust24THRUST_300001_SM_1000_NS12placeholders2_4E
	.align		8
        /*0120*/ 	.dword	_ZN34_INTERNAL_38a20a8e_4_k_cu_29360f3a6thrust24THRUST_300001_SM_1000_NS12placeholders2_5E
	.align		8
        /*0128*/ 	.dword	_ZN34_INTERNAL_38a20a8e_4_k_cu_29360f3a6thrust24THRUST_300001_SM_1000_NS12placeholders2_6E
	.align		8
        /*0130*/ 	.dword	_ZN34_INTERNAL_38a20a8e_4_k_cu_29360f3a6thrust24THRUST_300001_SM_1000_NS12placeholders2_7E
	.align		8
        /*0138*/ 	.dword	_ZN34_INTERNAL_38a20a8e_4_k_cu_29360f3a6thrust24THRUST_300001_SM_1000_NS12placeholders2_8E
	.align		8
        /*0140*/ 	.dword	_ZN34_INTERNAL_38a20a8e_4_k_cu_29360f3a6thrust24THRUST_300001_SM_1000_NS12placeholders2_9E
	.align		8
        /*0148*/ 	.dword	_ZN34_INTERNAL_38a20a8e_4_k_cu_29360f3a6thrust24THRUST_300001_SM_1000_NS12placeholders3_10E
	.align		8
        /*0150*/ 	.dword	_ZN34_INTERNAL_38a20a8e_4_k_cu_29360f3a6thrust24THRUST_300001_SM_1000_NS3seqE


//--------------------- .text._ZN3cub18CUB_300001_SM_10006detail9transform16transform_kernelINS2_10policy_hubILb1EN4cuda3std3__45tupleIJN6thrust24THRUST_300001_SM_1000_NS6detail15normal_iteratorINSA_10device_ptrIiEEEEEEEE10policy1000El17raytracer_functorNSD_IhEEJPiEEEvT0_iT1_T2_DpNS2_10kernel_argIT3_EE --------------------------
	.section	.text._ZN3cub18CUB_300001_SM_10006detail9transform16transform_kernelINS2_10policy_hubILb1EN4cuda3std3__45tupleIJN6thrust24THRUST_300001_SM_1000_NS6detail15normal_iteratorINSA_10device_ptrIiEEEEEEEE10policy1000El17raytracer_functorNSD_IhEEJPiEEEvT0_iT1_T2_DpNS2_10kernel_argIT3_EE,"ax",@progbits
	.align	128
        .global         _ZN3cub18CUB_300001_SM_10006detail9transform16transform_kernelINS2_10policy_hubILb1EN4cuda3std3__45tupleIJN6thrust24THRUST_300001_SM_1000_NS6detail15normal_iteratorINSA_10device_ptrIiEEEEEEEE10policy1000El17raytracer_functorNSD_IhEEJPiEEEvT0_iT1_T2_DpNS2_10kernel_argIT3_EE
        .type           _ZN3cub18CUB_300001_SM_10006detail9transform16transform_kernelINS2_10policy_hubILb1EN4cuda3std3__45tupleIJN6thrust24THRUST_300001_SM_1000_NS6detail15normal_iteratorINSA_10device_ptrIiEEEEEEEE10policy1000El17raytracer_functorNSD_IhEEJPiEEEvT0_iT1_T2_DpNS2_10kernel_argIT3_EE,@function
        .size           _ZN3cub18CUB_300001_SM_10006detail9transform16transform_kernelINS2_10policy_hubILb1EN4cuda3std3__45tupleIJN6thrust24THRUST_300001_SM_1000_NS6detail15normal_iteratorINSA_10device_ptrIiEEEEEEEE10policy1000El17raytracer_functorNSD_IhEEJPiEEEvT0_iT1_T2_DpNS2_10kernel_argIT3_EE,(.L_x_360 - _ZN3cub18CUB_300001_SM_10006detail9transform16transform_kernelINS2_10policy_hubILb1EN4cuda3std3__45tupleIJN6thrust24THRUST_300001_SM_1000_NS6detail15normal_iteratorINSA_10device_ptrIiEEEEEEEE10policy1000El17raytracer_functorNSD_IhEEJPiEEEvT0_iT1_T2_DpNS2_10kernel_argIT3_EE)
        .other          _ZN3cub18CUB_300001_SM_10006detail9transform16transform_kernelINS2_10policy_hubILb1EN4cuda3std3__45tupleIJN6thrust24THRUST_300001_SM_1000_NS6detail15normal_iteratorINSA_10device_ptrIiEEEEEEEE10policy1000El17raytracer_functorNSD_IhEEJPiEEEvT0_iT1_T2_DpNS2_10kernel_argIT3_EE,@"STO_CUDA_ENTRY STV_DEFAULT"
_ZN3cub18CUB_300001_SM_10006detail9transform16transform_kernelINS2_10policy_hubILb1EN4cuda3std3__45tupleIJN6thrust24THRUST_300001_SM_1000_NS6detail15normal_iteratorINSA_10device_ptrIiEEEEEEEE10policy1000El17raytracer_functorNSD_IhEEJPiEEEvT0_iT1_T2_DpNS2_10kernel_argIT3_EE:
.text._ZN3cub18CUB_300001_SM_10006detail9transform16transform_kernelINS2_10policy_hubILb1EN4cuda3std3__45tupleIJN6thrust24THRUST_300001_SM_1000_NS6detail15normal_iteratorINSA_10device_ptrIiEEEEEEEE10policy1000El17raytracer_functorNSD_IhEEJPiEEEvT0_iT1_T2_DpNS2_10kernel_argIT3_EE:
[----:B------:R-:W-:Y:S08]  /*0000*/  LDC R1, c[0x0][0x37c] ;  /* 0x0000df00ff017b82 */ /* 0x000ff00000000800 */
[----:B------:R-:W0:Y:S01]  /*0010*/  LDC R0, c[0x0][0x388] ;  /* 0x0000e200ff007b82 */ /* 0x000e220000000800 */
[----:B------:R-:W1:Y:S01]  /*0020*/  LDCU.64 UR6, c[0x0][0x380] ;  /* 0x00007000ff0677ac */ /* 0x000e620008000a00 */
[----:B------:R-:W2:Y:S01]  /*0030*/  S2R R2, SR_TID.X ;  /* 0x0000000000027919 */ /* 0x000ea20000002100 */
[----:B------:R-:W-:Y:S01]  /*0040*/  BSSY.RECONVERGENT B0, `(.L_x_0) ;  /* 0x000001f000007945 */ /* 0x000fe20003800200 */
[----:B------:R-:W3:Y:S04]  /*0050*/  LDCU.64 UR8, c[0x0][0x358] ;  /* 0x00006b00ff0877ac */ /* 0x000ee80008000a00 */
[----:B------:R-:W4:Y:S08]  /*0060*/  S2UR UR4, SR_CTAID.X ;  /* 0x00000000000479c3 */ /* 0x000f300000002500 */
[----:B------:R-:W5:Y:S01]  /*0070*/  LDC.64 R14, c[0x0][0x3a0] ;  /* 0x0000e800ff0e7b82 */ /* 0x000f620000000a00 */
[----:B0-----:R-:W-:-:S04]  /*0080*/  SHF.L.U32 R6, R0, 0x7, RZ ;  /* 0x0000000700067819 */ /* 0x001fc800000006ff */
[----:B------:R-:W-:Y:S01]  /*0090*/  SHF.R.S32.HI R3, RZ, 0x1f, R6 ;  /* 0x0000001fff037819 */ /* 0x000fe20000011406 */
[----:B----4-:R-:W-:Y:S01]  /*00a0*/  IMAD.WIDE.U32 R4, R6, UR4, RZ ;  /* 0x0000000406047c25 */ /* 0x010fe2000f8e00ff */
[----:B--2---:R-:W-:-:S03]  /*00b0*/  SHF.L.U32 R9, R2, 0x7, RZ ;  /* 0x0000000702097819 */ /* 0x004fc600000006ff */
[----:B------:R-:W-:Y:S01]  /*00c0*/  IMAD R11, R3, UR4, RZ ;  /* 0x00000004030b7c24 */ /* 0x000fe2000f8e02ff */
[C---:B-1----:R-:W-:Y:S01]  /*00d0*/  IADD3 R7, P0, PT, -R4.reuse, UR6, RZ ;  /* 0x0000000604077c10 */ /* 0x042fe2000ff1e1ff */
[----:B------:R-:W0:Y:S01]  /*00e0*/  LDCU.64 UR4, c[0x0][0x398] ;  /* 0x00007300ff0477ac */ /* 0x000e220008000a00 */
[----:B-----5:R-:W-:Y:S02]  /*00f0*/  LEA R14, P2, R4, R14, 0x2 ;  /* 0x0000000e040e7211 */ /* 0x020fe400078410ff */
[----:B------:R-:W-:-:S04]  /*0100*/  IADD3 R11, PT, PT, R5, R11, RZ ;  /* 0x0000000b050b7210 */ /* 0x000fc80007ffe0ff */
[----:B------:R-:W-:Y:S02]  /*0110*/  IADD3.X R8, PT, PT, ~R11, UR7, RZ, P0, !PT ;  /* 0x000000070b087c10 */ /* 0x000fe400087fe5ff */
[----:B------:R-:W-:Y:S02]  /*0120*/  ISETP.LT.U32.AND P0, PT, R7, R6, PT ;  /* 0x000000060700720c */ /* 0x000fe40003f01070 */
[----:B------:R-:W-:Y:S02]  /*0130*/  LEA.HI.X R15, R4, R15, R11, 0x2, P2 ;  /* 0x0000000f040f7211 */ /* 0x000fe400010f140b */
[----:B------:R-:W-:-:S04]  /*0140*/  ISETP.LT.AND.EX P0, PT, R8, R3, PT, P0 ;  /* 0x000000030800720c */ /* 0x000fc80003f01300 */
[----:B------:R-:W-:Y:S02]  /*0150*/  SEL R3, R7, R6, P0 ;  /* 0x0000000607037207 */ /* 0x000fe40000000000 */
[----:B0-----:R-:W-:Y:S02]  /*0160*/  IADD3 R5, P3, PT, R4, UR4, RZ ;  /* 0x0000000404057c10 */ /* 0x001fe4000ff7e0ff */
[----:B------:R-:W-:Y:S01]  /*0170*/  ISETP.NE.AND P0, PT, R6, R3, PT ;  /* 0x000000030600720c */ /* 0x000fe20003f05270 */
[----:B------:R-:W-:Y:S01]  /*0180*/  IMAD.SHL.U32 R10, R3, 0x4, RZ ;  /* 0x00000004030a7824 */ /* 0x000fe200078e00ff */
[----:B------:R-:W-:-:S04]  /*0190*/  IADD3.X R7, PT, PT, R11, UR5, RZ, P3, !PT ;  /* 0x000000050b077c10 */ /* 0x000fc80009ffe4ff */
[----:B------:R-:W-:-:S13]  /*01a0*/  ISETP.GE.AND P1, PT, R9, R10, PT ;  /* 0x0000000a0900720c */ /* 0x000fda0003f26270 */
[----:B---3--:R-:W-:Y:S05]  /*01b0*/  @P1 BRA `(.L_x_1) ;  /* 0x00000000001c1947 */ /* 0x008fea0003800000 */
[----:B------:R-:W-:-:S07]  /*01c0*/  MOV R11, R9 ;  /* 0x00000009000b7202 */ /* 0x000fce0000000f00 */
.L_x_2:
[C---:B------:R-:W-:Y:S02]  /*01d0*/  IADD3 R8, P1, PT, R11.reuse, R14, RZ ;  /* 0x0000000e0b087210 */ /* 0x040fe40007f3e0ff */
[----:B------:R-:W-:Y:S02]  /*01e0*/  IADD3 R11, PT, PT, R11, 0x4000, RZ ;  /* 0x000040000b0b7810 */ /* 0x000fe40007ffe0ff */
[----:B------:R-:W-:Y:S02]  /*01f0*/  IADD3.X R9, PT, PT, RZ, R15, RZ, P1, !PT ;  /* 0x0000000fff097210 */ /* 0x000fe40000ffe4ff */
[----:B------:R-:W-:-:S03]  /*0200*/  ISETP.GE.AND P1, PT, R11, R10, PT ;  /* 0x0000000a0b00720c */ /* 0x000fc60003f26270 */
[----:B------:R0:W-:Y:S10]  /*0210*/  CCTL.E.PF2 [R8] ;  /* 0x000000000800798f */ /* 0x0001f40000800100 */
[----:B0-----:R-:W-:Y:S05]  /*0220*/  @!P1 BRA `(.L_x_2) ;  /* 0xfffffffc00e89947 */ /* 0x001fea000383ffff */
.L_x_1:
[----:B------:R-:W-:Y:S05]  /*0230*/  BSYNC.RECONVERGENT B0 ;  /* 0x0000000000007941 */ /* 0x000fea0003800200 */
.L_x_0:
[----:B------:R-:W-:Y:S05]  /*0240*/  @!P0 BRA `(.L_x_3) ;  /* 0x00000024000c8947 */ /* 0x000fea0003800000 */
[----:B------:R-:W-:-:S13]  /*0250*/  ISETP.GE.AND P0, PT, R0, 0x1, PT ;  /* 0x000000010000780c */ /* 0x000fda0003f06270 */
[----:B------:R-:W-:Y:S05]  /*0260*/  @!P0 EXIT ;  /* 0x000000000000894d */ /* 0x000fea0003800000 */
[----:B------:R-:W0:Y:S02]  /*0270*/  LDCU UR5, c[0x0][0x38c] ;  /* 0x00007180ff0577ac */ /* 0x000e240008000800 */
[----:B0-----:R-:W-:-:S09]  /*0280*/  UISETP.GE.AND UP0, UPT, UR5, 0x1, UPT ;  /* 0x000000010500788c */ /* 0x001fd2000bf06270 */
[----:B------:R-:W-:Y:S05]  /*0290*/  BRA.U !UP0, `(.L_x_4) ;  /* 0x00000021082c7547 */ /* 0x000fea000b800000 */
[----:B------:R-:W0:Y:S01]  /*02a0*/  LDCU UR4, c[0x0][0x390] ;  /* 0x00007200ff0477ac */ /* 0x000e220008000800 */
[----:B------:R-:W-:Y:S01]  /*02b0*/  IMAD.MOV.U32 R9, RZ, RZ, RZ ;  /* 0x000000ffff097224 */ /* 0x000fe200078e00ff */
[----:B------:R-:W-:Y:S02]  /*02c0*/  ULOP3.LUT UR6, UR5, 0x3, URZ, 0xc0, !UPT ;  /* 0x0000000305067892 */ /* 0x000fe4000f8ec0ff */
[----:B------:R-:W-:Y:S02]  /*02d0*/  ULOP3.LUT UR5, UR5, 0x7ffffffc, URZ, 0xc0, !UPT ;  /* 0x7ffffffc05057892 */ /* 0x000fe4000f8ec0ff */
[----:B0-----:R-:W-:-:S04]  /*02e0*/  ULEA.HI UR4, UR4, UR4, URZ, 0x1 ;  /* 0x0000000404047291 */ /* 0x001fc8000f8f08ff */
[----:B------:R-:W-:-:S12]  /*02f0*/  USHF.R.S32.HI UR4, URZ, 0x1, UR4 ;  /* 0x00000001ff047899 */ /* 0x000fd80008011404 */
.L_x_81:
[----:B------:R-:W-:Y:S01]  /*0300*/  LEA R4, R9, R2, 0x7 ;  /* 0x0000000209047211 */ /* 0x000fe200078e38ff */
[----:B------:R-:W-:Y:S03]  /*0310*/  BSSY.RECONVERGENT B0, `(.L_x_5) ;  /* 0x00001fe000007945 */ /* 0x000fe60003800200 */
[----:B------:R-:W-:-:S13]  /*0320*/  ISETP.GE.AND P0, PT, R4, R3, PT ;  /* 0x000000030400720c */ /* 0x000fda0003f06270 */
[----:B0-----:R-:W-:Y:S05]  /*0330*/  @P0 BRA `(.L_x_6) ;  /* 0x0000001c00ec0947 */ /* 0x001fea0003800000 */
[----:B------:R-:W-:Y:S01]  /*0340*/  IMAD.WIDE R16, R4, 0x4, R14 ;  /* 0x0000000404107825 */ /* 0x000fe200078e020e */
[----:B------:R-:W0:Y:S01]  /*0350*/  LDC R13, c[0x0][0x390] ;  /* 0x0000e400ff0d7b82 */ /* 0x000e220000000800 */
[----:B------:R-:W1:Y:S03]  /*0360*/  LDCU UR7, c[0x0][0x38c] ;  /* 0x00007180ff0777ac */ /* 0x000e660008000800 */
[----:B------:R-:W2:Y:S01]  /*0370*/  LDG.E R0, desc[UR8][R16.64] ;  /* 0x0000000810007981 */ /* 0x000ea2000c1e1900 */
[----:B------:R-:W-:Y:S01]  /*0380*/  HFMA2 R18, -RZ, RZ, 0, 0 ;  /* 0x00000000ff127431 */ /* 0x000fe200000001ff */
[----:B-1----:R-:W-:Y:S01]  /*0390*/  UISETP.GE.U32.AND UP0, UPT, UR7, 0x4, UPT ;  /* 0x000000040700788c */ /* 0x002fe2000bf06070 */
[----:B0-----:R-:W-:-:S04]  /*03a0*/  IABS R21, R13 ;  /* 0x0000000d00157213 */ /* 0x001fc80000000000 */
[----:B------:R-:W0:Y:S08]  /*03b0*/  I2F.RP R6, R21 ;  /* 0x0000001500067306 */ /* 0x000e300000209400 */
[----:B0-----:R-:W0:Y:S02]  /*03c0*/  MUFU.RCP R6, R6 ;  /* 0x0000000600067308 */ /* 0x001e240000001000 */
[----:B0-----:R-:W-:-:S06]  /*03d0*/  IADD3 R10, PT, PT, R6, 0xffffffe, RZ ;  /* 0x0ffffffe060a7810 */ /* 0x001fcc0007ffe0ff */
[----:B------:R0:W1:Y:S02]  /*03e0*/  F2I.FTZ.U32.TRUNC.NTZ R11, R10 ;  /* 0x0000000a000b7305 */ /* 0x000064000021f000 */
[----:B0-----:R-:W-:Y:S01]  /*03f0*/  IMAD.MOV.U32 R10, RZ, RZ, RZ ;  /* 0x000000ffff0a7224 */ /* 0x001fe200078e00ff */
[----:B-1----:R-:W-:-:S05]  /*0400*/  IADD3 R8, PT, PT, RZ, -R11, RZ ;  /* 0x8000000bff087210 */ /* 0x002fca0007ffe0ff */
[----:B------:R-:W-:-:S04]  /*0410*/  IMAD R23, R8, R21, RZ ;  /* 0x0000001508177224 */ /* 0x000fc800078e02ff */
[----:B------:R-:W-:Y:S01]  /*0420*/  IMAD.HI.U32 R11, R11, R23, R10 ;  /* 0x000000170b0b7227 */ /* 0x000fe200078e000a */
[----:B--2---:R-:W-:-:S05]  /*0430*/  IABS R8, R0 ;  /* 0x0000000000087213 */ /* 0x004fca0000000000 */
[----:B------:R-:W-:-:S05]  /*0440*/  IMAD.HI.U32 R11, R11, R8, RZ ;  /* 0x000000080b0b7227 */ /* 0x000fca00078e00ff */
[----:B------:R-:W-:-:S05]  /*0450*/  IADD3 R6, PT, PT, -R11, RZ, RZ ;  /* 0x000000ff0b067210 */ /* 0x000fca0007ffe1ff */
[----:B------:R-:W-:Y:S01]  /*0460*/  IMAD R6, R21, R6, R8 ;  /* 0x0000000615067224 */ /* 0x000fe200078e0208 */
[----:B------:R-:W-:-:S04]  /*0470*/  MOV R8, 0xd09502f9 ;  /* 0xd09502f900087802 */ /* 0x000fc80000000f00 */
[----:B------:R-:W-:-:S13]  /*0480*/  ISETP.GT.U32.AND P1, PT, R21, R6, PT ;  /* 0x000000061500720c */ /* 0x000fda0003f24070 */
[-C--:B------:R-:W-:Y:S02]  /*0490*/  @!P1 IADD3 R6, PT, PT, R6, -R21.reuse, RZ ;  /* 0x8000001506069210 */ /* 0x080fe40007ffe0ff */
[----:B------:R-:W-:Y:S02]  /*04a0*/  @!P1 IADD3 R11, PT, PT, R11, 0x1, RZ ;  /* 0x000000010b0b9810 */ /* 0x000fe40007ffe0ff */
[----:B------:R-:W-:Y:S02]  /*04b0*/  ISETP.GE.U32.AND P0, PT, R6, R21, PT ;  /* 0x000000150600720c */ /* 0x000fe40003f06070 */
[----:B------:R-:W-:Y:S02]  /*04c0*/  LOP3.LUT R6, R0, R13, RZ, 0x3c, !PT ;  /* 0x0000000d00067212 */ /* 0x000fe400078e3cff */
[----:B------:R-:W-:Y:S02]  /*04d0*/  ISETP.NE.AND P1, PT, R13, RZ, PT ;  /* 0x000000ff0d00720c */ /* 0x000fe40003f25270 */
[----:B------:R-:W-:-:S07]  /*04e0*/  ISETP.GE.AND P2, PT, R6, RZ, PT ;  /* 0x000000ff0600720c */ /* 0x000fce0003f46270 */
[----:B------:R-:W-:-:S06]  /*04f0*/  @P0 VIADD R11, R11, 0x1 ;  /* 0x000000010b0b0836 */ /* 0x000fcc0000000000 */
[----:B------:R-:W-:Y:S02]  /*0500*/  @!P2 IADD3 R11, PT, PT, -R11, RZ, RZ ;  /* 0x000000ff0b0ba210 */ /* 0x000fe40007ffe1ff */
[----:B------:R-:W-:-:S04]  /*0510*/  @!P1 LOP3.LUT R11, RZ, R13, RZ, 0x33, !PT ;  /* 0x0000000dff0b9212 */ /* 0x000fc800078e33ff */
[----:B------:R-:W-:-:S05]  /*0520*/  IADD3 R6, PT, PT, -R11, RZ, RZ ;  /* 0x000000ff0b067210 */ /* 0x000fca0007ffe1ff */
[----:B------:R-:W-:Y:S02]  /*0530*/  IMAD R0, R13, R6, R0 ;  /* 0x000000060d007224 */ /* 0x000fe400078e0200 */
[----:B------:R-:W-:Y:S02]  /*0540*/  HFMA2 R13, -RZ, RZ, 0, 0 ;  /* 0x00000000ff0d7431 */ /* 0x000fe400000001ff */
[----:B------:R-:W-:Y:S01]  /*0550*/  VIADD R6, R11, -UR4 ;  /* 0x800000040b067c36 */ /* 0x000fe20008000000 */
[----:B------:R-:W-:-:S04]  /*0560*/  IADD3 R0, PT, PT, R0, -UR4, RZ ;  /* 0x8000000400007c10 */ /* 0x000fc8000fffe0ff */
[----:B------:R-:W-:Y:S02]  /*0570*/  I2FP.F32.S32 R6, R6 ;  /* 0x0000000600067245 */ /* 0x000fe40000201400 */
[----:B------:R-:W-:Y:S01]  /*0580*/  I2FP.F32.S32 R11, R0 ;  /* 0x00000000000b7245 */ /* 0x000fe20000201400 */
[----:B------:R-:W-:Y:S06]  /*0590*/  BRA.U !UP0, `(.L_x_7) ;  /* 0x00000011081c7547 */ /* 0x000fec000b800000 */
[----:B------:R-:W-:Y:S01]  /*05a0*/  IMAD.MOV.U32 R18, RZ, RZ, RZ ;  /* 0x000000ffff127224 */ /* 0x000fe200078e00ff */
[----:B------:R-:W-:Y:S02]  /*05b0*/  MOV R8, 0xd09502f9 ;  /* 0xd09502f900087802 */ /* 0x000fe40000000f00 */
[----:B------:R-:W-:-:S07]  /*05c0*/  MOV R13, RZ ;  /* 0x000000ff000d7202 */ /* 0x000fce0000000f00 */
.L_x_48:
[C---:B------:R-:W-:Y:S01]  /*05d0*/  IMAD R12, R13.reuse, 0x1c, RZ ;  /* 0x0000001c0d0c7824 */ /* 0x040fe200078e02ff */
[----:B------:R-:W-:Y:S01]  /*05e0*/  IADD3 R13, PT, PT, R13, 0x4, RZ ;  /* 0x000000040d0d7810 */ /* 0x000fe20007ffe0ff */
[----:B------:R-:W-:Y:S01]  /*05f0*/  BSSY.RECONVERGENT B3, `(.L_x_8) ;  /* 0x000003c000037945 */ /* 0x000fe20003800200 */
[----:B------:R-:W-:Y:S01]  /*0600*/  IMAD.MOV.U32 R21, RZ, RZ, -0x2f6afd07 ;  /* 0xd09502f9ff157424 */ /* 0x000fe200078e00ff */
[----:B------:R-:W0:Y:S01]  /*0610*/  LDC.64 R16, c[0x3][R12+0x10] ;  /* 0x00c004000c107b82 */ /* 0x000e220000000a00 */
[----:B------:R-:W-:-:S07]  /*0620*/  ISETP.NE.AND P1, PT, R13, UR5, PT ;  /* 0x000000050d007c0c */ /* 0x000fce000bf25270 */
[----:B------:R-:W1:Y:S08]  /*0630*/  LDC R23, c[0x3][R12+0xc] ;  /* 0x00c003000c177b82 */ /* 0x000e700000000800 */
[----:B------:R2:W3:Y:S01]  /*0640*/  LDC R10, c[0x3][R12] ;  /* 0x00c000000c0a7b82 */ /* 0x0004e20000000800 */
[----:B0-----:R-:W-:Y:S01]  /*0650*/  FADD R16, R11, -R16 ;  /* 0x800000100b107221 */ /* 0x001fe20000000000 */
[----:B------:R-:W-:-:S03]  /*0660*/  FADD R17, R6, -R17 ;  /* 0x8000001106117221 */ /* 0x000fc60000000000 */
[----:B------:R-:W-:Y:S01]  /*0670*/  FMUL R16, R16, R16 ;  /* 0x0000001010107220 */ /* 0x000fe20000400000 */
[----:B------:R-:W-:Y:S01]  /*0680*/  FMUL R17, R17, R17 ;  /* 0x0000001111117220 */ /* 0x000fe20000400000 */
[----:B-1----:R-:W-:-:S03]  /*0690*/  FMUL R23, R23, R23 ;  /* 0x0000001717177220 */ /* 0x002fc60000400000 */
[----:B------:R-:W-:-:S05]  /*06a0*/  FADD R0, R16, R17 ;  /* 0x0000001110007221 */ /* 0x000fca0000000000 */
[----:B------:R-:W-:-:S13]  /*06b0*/  FSETP.GEU.AND P0, PT, R0, R23, PT ;  /* 0x000000170000720b */ /* 0x000fda0003f0e000 */
[----:B--23--:R-:W-:Y:S05]  /*06c0*/  @P0 BRA `(.L_x_9) ;  /* 0x0000000000b80947 */ /* 0x00cfea0003800000 */
[----:B------:R-:W-:Y:S01]  /*06d0*/  FADD R0, -R16, R23 ;  /* 0x0000001710007221 */ /* 0x000fe20000000100 */
[----:B------:R0:W1:Y:S01]  /*06e0*/  LDC R25, c[0x3][R12+0x18] ;  /* 0x00c006000c197b82 */ /* 0x0000620000000800 */
[----:B------:R-:W-:Y:S02]  /*06f0*/  BSSY.RECONVERGENT B1, `(.L_x_10) ;  /* 0x000000e000017945 */ /* 0x000fe40003800200 */
[----:B------:R-:W-:-:S04]  /*0700*/  FADD R16, -R17, R0 ;  /* 0x0000000011107221 */ /* 0x000fc80000000100 */
[----:B------:R0:W2:Y:S01]  /*0710*/  MUFU.RSQ R17, R16 ;  /* 0x0000001000117308 */ /* 0x0000a20000001400 */
[----:B------:R-:W-:-:S04]  /*0720*/  IADD3 R0, PT, PT, R16, -0xd000000, RZ ;  /* 0xf300000010007810 */ /* 0x000fc80007ffe0ff */
[----:B------:R-:W-:-:S13]  /*0730*/  ISETP.GT.U32.AND P0, PT, R0, 0x727fffff, PT ;  /* 0x727fffff0000780c */ /* 0x000fda0003f04070 */
[----:B0-2---:R-:W-:Y:S05]  /*0740*/  @!P0 BRA `(.L_x_11) ;  /* 0x0000000000108947 */ /* 0x005fea0003800000 */
[----:B------:R-:W-:-:S07]  /*0750*/  MOV R0, 0x770 ;  /* 0x0000077000007802 */ /* 0x000fce0000000f00 */
[----:B-1----:R-:W-:Y:S05]  /*0760*/  CALL.REL.NOINC `($__internal_0_$__cuda_sm20_sqrt_rn_f32_slowpath) ;  /* 0x0000004000fc7944 */ /* 0x002fea0003c00000 */
[----:B------:R-:W-:Y:S01]  /*0770*/  MOV R26, R22 ;  /* 0x00000016001a7202 */ /* 0x000fe20000000f00 */
[----:B------:R-:W-:Y:S06]  /*0780*/  BRA `(.L_x_12) ;  /* 0x0000000000107947 */ /* 0x000fec0003800000 */
.L_x_11:
[----:B------:R-:W-:Y:S01]  /*0790*/  FMUL.FTZ R26, R16, R17 ;  /* 0x00000011101a7220 */ /* 0x000fe20000410000 */
[----:B------:R-:W-:-:S03]  /*07a0*/  FMUL.FTZ R0, R17, 0.5 ;  /* 0x3f00000011007820 */ /* 0x000fc60000410000 */
[----:B------:R-:W-:-:S04]  /*07b0*/  FFMA R17, -R26, R26, R16 ;  /* 0x0000001a1a117223 */ /* 0x000fc80000000110 */
[----:B------:R-:W-:-:S07]  /*07c0*/  FFMA R26, R17, R0, R26 ;  /* 0x00000000111a7223 */ /* 0x000fce000000001a */
.L_x_12:
[----:B------:R-:W-:Y:S05]  /*07d0*/  BSYNC.RECONVERGENT B1 ;  /* 0x0000000000017941 */ /* 0x000fea0003800200 */
.L_x_10:
[----:B------:R-:W-:Y:S01]  /*07e0*/  IADD3 R0, PT, PT, R23, -0xd000000, RZ ;  /* 0xf300000017007810 */ /* 0x000fe20007ffe0ff */
[----:B------:R0:W2:Y:S03]  /*07f0*/  MUFU.RSQ R16, R23 ;  /* 0x0000001700107308 */ /* 0x0000a60000001400 */
[----:B------:R-:W-:-:S13]  /*0800*/  ISETP.GT.U32.AND P0, PT, R0, 0x727fffff, PT ;  /* 0x727fffff0000780c */ /* 0x000fda0003f04070 */
[----:B0-----:R-:W-:Y:S05]  /*0810*/  @!P0 BRA `(.L_x_13) ;  /* 0x00000000001c8947 */ /* 0x001fea0003800000 */
[----:B------:R-:W-:Y:S01]  /*0820*/  BSSY.RECONVERGENT B1, `(.L_x_14) ;  /* 0x0000004000017945 */ /* 0x000fe20003800200 */
[----:B--2---:R-:W-:Y:S01]  /*0830*/  IMAD.MOV.U32 R16, RZ, RZ, R23 ;  /* 0x000000ffff107224 */ /* 0x004fe200078e0017 */
[----:B------:R-:W-:-:S07]  /*0840*/  MOV R0, 0x860 ;  /* 0x0000086000007802 */ /* 0x000fce0000000f00 */
[----:B-1----:R-:W-:Y:S05]  /*0850*/  CALL.REL.NOINC `($__internal_0_$__cuda_sm20_sqrt_rn_f32_slowpath) ;  /* 0x0000004000c07944 */ /* 0x002fea0003c00000 */
[----:B------:R-:W-:Y:S05]  /*0860*/  BSYNC.RECONVERGENT B1 ;  /* 0x0000000000017941 */ /* 0x000fea0003800200 */
.L_x_14:
[----:B------:R-:W-:Y:S01]  /*0870*/  MOV R23, R22 ;  /* 0x0000001600177202 */ /* 0x000fe20000000f00 */
[----:B------:R-:W-:Y:S06]  /*0880*/  BRA `(.L_x_15) ;  /* 0x0000000000107947 */ /* 0x000fec0003800000 */
.L_x_13:
[----:B--2---:R-:W-:Y:S01]  /*0890*/  FMUL.FTZ R0, R23, R16 ;  /* 0x0000001017007220 */ /* 0x004fe20000410000 */
[----:B------:R-:W-:-:S03]  /*08a0*/  FMUL.FTZ R16, R16, 0.5 ;  /* 0x3f00000010107820 */ /* 0x000fc60000410000 */
[----:B------:R-:W-:-:S04]  /*08b0*/  FFMA R23, -R0, R0, R23 ;  /* 0x0000000000177223 */ /* 0x000fc80000000117 */
[----:B------:R-:W-:-:S07]  /*08c0*/  FFMA R23, R23, R16, R0 ;  /* 0x0000001017177223 */ /* 0x000fce0000000000 */
.L_x_15:
[----:B------:R-:W0:Y:S01]  /*08d0*/  MUFU.RCP R0, R23 ;  /* 0x0000001700007308 */ /* 0x000e220000001000 */
[----:B------:R-:W-:Y:S07]  /*08e0*/  BSSY.RECONVERGENT B4, `(.L_x_16) ;  /* 0x000000a000047945 */ /* 0x000fee0003800200 */
[----:B------:R-:W2:Y:S01]  /*08f0*/  FCHK P0, R26, R23 ;  /* 0x000000171a007302 */ /* 0x000ea20000000000 */
[----:B0-----:R-:W-:-:S04]  /*0900*/  FFMA R17, R0, -R23, 1 ;  /* 0x3f80000000117423 */ /* 0x001fc80000000817 */
[----:B------:R-:W-:-:S04]  /*0910*/  FFMA R17, R0, R17, R0 ;  /* 0x0000001100117223 */ /* 0x000fc80000000000 */
[----:B------:R-:W-:-:S04]  /*0920*/  FFMA R19, R17, R26, RZ ;  /* 0x0000001a11137223 */ /* 0x000fc800000000ff */
[----:B------:R-:W-:-:S04]  /*0930*/  FFMA R0, R19, -R23, R26 ;  /* 0x8000001713007223 */ /* 0x000fc8000000001a */
[----:B------:R-:W-:Y:S01]  /*0940*/  FFMA R0, R17, R0, R19 ;  /* 0x0000000011007223 */ /* 0x000fe20000000013 */
[----:B--2---:R-:W-:Y:S06]  /*0950*/  @!P0 BRA `(.L_x_17) ;  /* 0x0000000000088947 */ /* 0x004fec0003800000 */
[----:B------:R-:W-:-:S07]  /*0960*/  MOV R16, 0x980 ;  /* 0x0000098000107802 */ /* 0x000fce0000000f00 */
[----:B-1----:R-:W-:Y:S05]  /*0970*/  CALL.REL.NOINC `($__internal_1_$__cuda_sm3x_div_rn_noftz_f32_slowpath) ;  /* 0x0000004000d07944 */ /* 0x002fea0003c00000 */
.L_x_17:
[----:B------:R-:W-:Y:S05]  /*0980*/  BSYNC.RECONVERGENT B4 ;  /* 0x0000000000047941 */ /* 0x000fea0003800200 */
.L_x_16:
[----:B-1----:R-:W-:Y:S01]  /*0990*/  FADD R21, R25, R26 ;  /* 0x0000001a19157221 */ /* 0x002fe20000000000 */
[----:B------:R-:W-:-:S07]  /*09a0*/  MOV R19, R0 ;  /* 0x0000000000137202 */ /* 0x000fce0000000f00 */
.L_x_9:
[----:B------:R-:W-:Y:S05]  /*09b0*/  BSYNC.RECONVERGENT B3 ;  /* 0x0000000000037941 */ /* 0x000fea0003800200 */
.L_x_8:
[----:B------:R-:W0:Y:S01]  /*09c0*/  LDC.64 R16, c[0x3][R12+0x28] ;  /* 0x00c00a000c107b82 */ /* 0x000e220000000a00 */
[CC--:B------:R-:W-:Y:S01]  /*09d0*/  FSETP.GT.AND P0, PT, R21.reuse, R8.reuse, PT ;  /* 0x000000081500720b */ /* 0x0c0fe20003f04000 */
[----:B------:R-:W-:Y:S01]  /*09e0*/  BSSY.RECONVERGENT B3, `(.L_x_18) ;  /* 0x000003e000037945 */ /* 0x000fe20003800200 */
[----:B------:R-:W-:Y:S02]  /*09f0*/  HFMA2 R27, -RZ, RZ, -36.65625, 4.5359134674072265625e-05 ;  /* 0xd09502f9ff1b7431 */ /* 0x000fe400000001ff */
[----:B------:R-:W-:-:S03]  /*0a00*/  FSEL R8, R21, R8, P0 ;  /* 0x0000000815087208 */ /* 0x000fc60000000000 */
[----:B------:R-:W1:Y:S06]  /*0a10*/  LDC R23, c[0x3][R12+0x30] ;  /* 0x00c00c000c177b82 */ /* 0x000e6c0000000800 */
[----:B------:R-:W-:Y:S02]  /*0a20*/  @P0 FMUL R18, R10, R19 ;  /* 0x000000130a120220 */ /* 0x000fe40000400000 */
[----:B------:R2:W3:Y:S01]  /*0a30*/  LDC R25, c[0x3][R12+0x1c] ;  /* 0x00c007000c197b82 */ /* 0x0004e20000000800 */
[----:B0-----:R-:W-:-:S04]  /*0a40*/  FADD R17, R11, -R17 ;  /* 0x800000110b117221 */ /* 0x001fc80000000000 */
[----:B------:R-:W-:Y:S01]  /*0a50*/  FMUL R20, R17, R17 ;  /* 0x0000001111147220 */ /* 0x000fe20000400000 */
[----:B-1----:R-:W-:-:S04]  /*0a60*/  FADD R23, R6, -R23 ;  /* 0x8000001706177221 */ /* 0x002fc80000000000 */
[----:B------:R-:W-:Y:S01]  /*0a70*/  FMUL R17, R23, R23 ;  /* 0x0000001717117220 */ /* 0x000fe20000400000 */
[----:B------:R-:W-:-:S03]  /*0a80*/  FMUL R23, R16, R16 ;  /* 0x0000001010177220 */ /* 0x000fc60000400000 */
[----:B------:R-:W-:-:S05]  /*0a90*/  FADD R0, R20, R17 ;  /* 0x0000001114007221 */ /* 0x000fca0000000000 */
[----:B------:R-:W-:-:S13]  /*0aa0*/  FSETP.GEU.AND P2, PT, R0, R23, PT ;  /* 0x000000170000720b */ /* 0x000fda0003f4e000 */
[----:B--23--:R-:W-:Y:S05]  /*0ab0*/  @P2 BRA `(.L_x_19) ;  /* 0x0000000000c02947 */ /* 0x00cfea0003800000 */
[----:B------:R-:W-:Y:S01]  /*0ac0*/  FADD R0, -R20, R23 ;  /* 0x0000001714007221 */ /* 0x000fe20000000100 */
[----:B------:R0:W1:Y:S01]  /*0ad0*/  LDC R10, c[0x3][R12+0x34] ;  /* 0x00c00d000c0a7b82 */ /* 0x0000620000000800 */
[----:B------:R-:W-:Y:S02]  /*0ae0*/  BSSY.RECONVERGENT B1, `(.L_x_20) ;  /* 0x000000f000017945 */ /* 0x000fe40003800200 */
[----:B------:R-:W-:-:S04]  /*0af0*/  FADD R20, -R17, R0 ;  /* 0x0000000011147221 */ /* 0x000fc80000000100 */
[----:B------:R-:W-:Y:S01]  /*0b00*/  VIADD R0, R20, 0xf3000000 ;  /* 0xf300000014007836 */ /* 0x000fe20000000000 */
[----:B------:R0:W2:Y:S04]  /*0b10*/  MUFU.RSQ R17, R20 ;  /* 0x0000001400117308 */ /* 0x0000a80000001400 */
[----:B------:R-:W-:-:S13]  /*0b20*/  ISETP.GT.U32.AND P0, PT, R0, 0x727fffff, PT ;  /* 0x727fffff0000780c */ /* 0x000fda0003f04070 */
[----:B0-2---:R-:W-:Y:S05]  /*0b30*/  @!P0 BRA `(.L_x_21) ;  /* 0x0000000000148947 */ /* 0x005fea0003800000 */
[----:B------:R-:W-:Y:S02]  /*0b40*/  MOV R16, R20 ;  /* 0x0000001400107202 */ /* 0x000fe40000000f00 */
[----:B------:R-:W-:-:S07]  /*0b50*/  MOV R0, 0xb70 ;  /* 0x00000b7000007802 */ /* 0x000fce0000000f00 */
[----:B-1----:R-:W-:Y:S05]  /*0b60*/  CALL.REL.NOINC `($__internal_0_$__cuda_sm20_sqrt_rn_f32_slowpath) ;  /* 0x0000003c00fc7944 */ /* 0x002fea0003c00000 */
[----:B------:R-:W-:Y:S01]  /*0b70*/  MOV R27, R22 ;  /* 0x00000016001b7202 */ /* 0x000fe20000000f00 */
[----:B------:R-:W-:Y:S06]  /*0b80*/  BRA `(.L_x_22) ;  /* 0x0000000000107947 */ /* 0x000fec0003800000 */
.L_x_21:
[----:B------:R-:W-:Y:S01]  /*0b90*/  FMUL.FTZ R27, R20, R17 ;  /* 0x00000011141b7220 */ /* 0x000fe20000410000 */
[----:B------:R-:W-:-:S03]  /*0ba0*/  FMUL.FTZ R16, R17, 0.5 ;  /* 0x3f00000011107820 */ /* 0x000fc60000410000 */
[----:B------:R-:W-:-:S04]  /*0bb0*/  FFMA R0, -R27, R27, R20 ;  /* 0x0000001b1b007223 */ /* 0x000fc80000000114 */
[----:B------:R-:W-:-:S07]  /*0bc0*/  FFMA R27, R0, R16, R27 ;  /* 0x00000010001b7223 */ /* 0x000fce000000001b */
.L_x_22:
[----:B------:R-:W-:Y:S05]  /*0bd0*/  BSYNC.RECONVERGENT B1 ;  /* 0x0000000000017941 */ /* 0x000fea0003800200 */
.L_x_20:
[----:B------:R-:W-:Y:S01]  /*0be0*/  IADD3 R16, PT, PT, R23, -0xd000000, RZ ;  /* 0xf300000017107810 */ /* 0x000fe20007ffe0ff */
[----:B------:R0:W2:Y:S03]  /*0bf0*/  MUFU.RSQ R0, R23 ;  /* 0x0000001700007308 */ /* 0x0000a60000001400 */
[----:B------:R-:W-:-:S13]  /*0c00*/  ISETP.GT.U32.AND P0, PT, R16, 0x727fffff, PT ;  /* 0x727fffff1000780c */ /* 0x000fda0003f04070 */
[----:B0-----:R-:W-:Y:S05]  /*0c10*/  @!P0 BRA `(.L_x_23) ;  /* 0x0000000000188947 */ /* 0x001fea0003800000 */
[----:B------:R-:W-:Y:S01]  /*0c20*/  BSSY.RECONVERGENT B1, `(.L_x_24) ;  /* 0x0000004000017945 */ /* 0x000fe20003800200 */
[----:B------:R-:W-:Y:S01]  /*0c30*/  IMAD.MOV.U32 R16, RZ, RZ, R23 ;  /* 0x000000ffff107224 */ /* 0x000fe200078e0017 */
[----:B--2---:R-:W-:-:S07]  /*0c40*/  MOV R0, 0xc60 ;  /* 0x00000c6000007802 */ /* 0x004fce0000000f00 */
[----:B-1----:R-:W-:Y:S05]  /*0c50*/  CALL.REL.NOINC `($__internal_0_$__cuda_sm20_sqrt_rn_f32_slowpath) ;  /* 0x0000003c00c07944 */ /* 0x002fea0003c00000 */
[----:B------:R-:W-:Y:S05]  /*0c60*/  BSYNC.RECONVERGENT B1 ;  /* 0x0000000000017941 */ /* 0x000fea0003800200 */
.L_x_24:
[----:B------:R-:W-:Y:S05]  /*0c70*/  BRA `(.L_x_25) ;  /* 0x0000000000107947 */ /* 0x000fea0003800000 */
.L_x_23:
[----:B--2---:R-:W-:Y:S01]  /*0c80*/  FMUL.FTZ R22, R23, R0 ;  /* 0x0000000017167220 */ /* 0x004fe20000410000 */
[----:B------:R-:W-:-:S03]  /*0c90*/  FMUL.FTZ R0, R0, 0.5 ;  /* 0x3f00000000007820 */ /* 0x000fc60000410000 */
[----:B------:R-:W-:-:S04]  /*0ca0*/  FFMA R23, -R22, R22, R23 ;  /* 0x0000001616177223 */ /* 0x000fc80000000117 */
[----:B------:R-:W-:-:S07]  /*0cb0*/  FFMA R22, R23, R0, R22 ;  /* 0x0000000017167223 */ /* 0x000fce0000000016 */
.L_x_25:
        /* <DEDUP_REMOVED lines=9> */
[----:B------:R-:W-:Y:S02]  /*0d50*/  MOV R23, R22 ;  /* 0x0000001600177202 */ /* 0x000fe40000000f00 */
[----:B------:R-:W-:Y:S02]  /*0d60*/  MOV R26, R27 ;  /* 0x0000001b001a7202 */ /* 0x000fe40000000f00 */
[----:B------:R-:W-:-:S07]  /*0d70*/  MOV R16, 0xd90 ;  /* 0x00000d9000107802 */ /* 0x000fce0000000f00 */
[----:B-1----:R-:W-:Y:S05]  /*0d80*/  CALL.REL.NOINC `($__internal_1_$__cuda_sm3x_div_rn_noftz_f32_slowpath) ;  /* 0x0000003c00cc7944 */ /* 0x002fea0003c00000 */
.L_x_27:
[----:B------:R-:W-:Y:S05]  /*0d90*/  BSYNC.RECONVERGENT B4 ;  /* 0x0000000000047941 */ /* 0x000fea0003800200 */
.L_x_26:
[----:B-1----:R-:W-:Y:S01]  /*0da0*/  FADD R27, R10, R27 ;  /* 0x0000001b0a1b7221 */ /* 0x002fe20000000000 */
[----:B------:R-:W-:-:S07]  /*0db0*/  MOV R19, R0 ;  /* 0x0000000000137202 */ /* 0x000fce0000000f00 */
.L_x_19:
[----:B------:R-:W-:Y:S05]  /*0dc0*/  BSYNC.RECONVERGENT B3 ;  /* 0x0000000000037941 */ /* 0x000fea0003800200 */
.L_x_18:
[----:B------:R-:W0:Y:S01]  /*0dd0*/  LDC.64 R16, c[0x3][R12+0x48] ;  /* 0x00c012000c107b82 */ /* 0x000e220000000a00 */
[CC--:B------:R-:W-:Y:S01]  /*0de0*/  FSETP.GT.AND P0, PT, R27.reuse, R8.reuse, PT ;  /* 0x000000081b00720b */ /* 0x0c0fe20003f04000 */
[----:B------:R-:W-:Y:S01]  /*0df0*/  BSSY.RECONVERGENT B3, `(.L_x_28) ;  /* 0x000003c000037945 */ /* 0x000fe20003800200 */
[----:B------:R-:W-:Y:S02]  /*0e00*/  IMAD.MOV.U32 R21, RZ, RZ, -0x2f6afd07 ;  /* 0xd09502f9ff157424 */ /* 0x000fe400078e00ff */
[----:B------:R-:W-:-:S03]  /*0e10*/  FSEL R8, R27, R8, P0 ;  /* 0x000000081b087208 */ /* 0x000fc60000000000 */
[----:B------:R-:W1:Y:S06]  /*0e20*/  LDC R23, c[0x3][R12+0x44] ;  /* 0x00c011000c177b82 */ /* 0x000e6c0000000800 */
[----:B------:R-:W-:Y:S02]  /*0e30*/  @P0 FMUL R18, R19, R25 ;  /* 0x0000001913120220 */ /* 0x000fe40000400000 */
        /* <DEDUP_REMOVED lines=21> */
.L_x_31:
[----:B------:R-:W-:Y:S01]  /*0f90*/  FMUL.FTZ R26, R16, R17 ;  /* 0x00000011101a7220 */ /* 0x000fe20000410000 */
[----:B------:R-:W-:-:S03]  /*0fa0*/  FMUL.FTZ R0, R17, 0.5 ;  /* 0x3f00000011007820 */ /* 0x000fc60000410000 */
[----:B------:R-:W-:-:S04]  /*0fb0*/  FFMA R17, -R26, R26, R16 ;  /* 0x0000001a1a117223 */ /* 0x000fc80000000110 */
[----:B------:R-:W-:-:S07]  /*0fc0*/  FFMA R26, R17, R0, R26 ;  /* 0x00000000111a7223 */ /* 0x000fce000000001a */
.L_x_32:
[----:B------:R-:W-:Y:S05]  /*0fd0*/  BSYNC.RECONVERGENT B1 ;  /* 0x0000000000017941 */ /* 0x000fea0003800200 */
.L_x_30:
        /* <DEDUP_REMOVED lines=9> */
.L_x_34:
[----:B------:R-:W-:Y:S01]  /*1070*/  MOV R23, R22 ;  /* 0x0000001600177202 */ /* 0x000fe20000000f00 */
[----:B------:R-:W-:Y:S06]  /*1080*/  BRA `(.L_x_35) ;  /* 0x0000000000107947 */ /* 0x000fec0003800000 */
.L_x_33:
[----:B--2---:R-:W-:Y:S01]  /*1090*/  FMUL.FTZ R0, R23, R16 ;  /* 0x0000001017007220 */ /* 0x004fe20000410000 */
[----:B------:R-:W-:-:S03]  /*10a0*/  FMUL.FTZ R16, R16, 0.5 ;  /* 0x3f00000010107820 */ /* 0x000fc60000410000 */
[----:B------:R-:W-:-:S04]  /*10b0*/  FFMA R23, -R0, R0, R23 ;  /* 0x0000000000177223 */ /* 0x000fc80000000117 */
[----:B------:R-:W-:-:S07]  /*10c0*/  FFMA R23, R23, R16, R0 ;  /* 0x0000001017177223 */ /* 0x000fce0000000000 */
.L_x_35:
        /* <DEDUP_REMOVED lines=11> */
.L_x_37:
[----:B------:R-:W-:Y:S05]  /*1180*/  BSYNC.RECONVERGENT B4 ;  /* 0x0000000000047941 */ /* 0x000fea0003800200 */
.L_x_36:
[----:B-1----:R-:W-:Y:S01]  /*1190*/  FADD R21, R25, R26 ;  /* 0x0000001a19157221 */ /* 0x002fe20000000000 */
[----:B------:R-:W-:-:S07]  /*11a0*/  MOV R19, R0 ;  /* 0x0000000000137202 */ /* 0x000fce0000000f00 */
.L_x_29:
[----:B------:R-:W-:Y:S05]  /*11b0*/  BSYNC.RECONVERGENT B3 ;  /* 0x0000000000037941 */ /* 0x000fea0003800200 */
.L_x_28:
        /* <DEDUP_REMOVED lines=17> */
[----:B------:R-:W0:Y:S01]  /*12d0*/  LDC R12, c[0x3][R12+0x6c] ;  /* 0x00c01b000c0c7b82 */ /* 0x000e220000000800 */
[----:B------:R-:W-:Y:S02]  /*12e0*/  BSSY.RECONVERGENT B1, `(.L_x_40) ;  /* 0x000000e000017945 */ /* 0x000fe40003800200 */
[----:B------:R-:W-:-:S04]  /*12f0*/  FADD R16, -R17, R0 ;  /* 0x0000000011107221 */ /* 0x000fc80000000100 */
[----:B------:R-:W-:Y:S01]  /*1300*/  VIADD R0, R16, 0xf3000000 ;  /* 0xf300000010007836 */ /* 0x000fe20000000000 */
[----:B------:R1:W2:Y:S04]  /*1310*/  MUFU.RSQ R17, R16 ;  /* 0x0000001000117308 */ /* 0x0002a80000001400 */
[----:B------:R-:W-:-:S13]  /*1320*/  ISETP.GT.U32.AND P0, PT, R0, 0x727fffff, PT ;  /* 0x727fffff0000780c */ /* 0x000fda0003f04070 */
[----:B-12---:R-:W-:Y:S05]  /*1330*/  @!P0 BRA `(.L_x_41) ;  /* 0x0000000000108947 */ /* 0x006fea0003800000 */
[----:B------:R-:W-:-:S07]  /*1340*/  MOV R0, 0x1360 ;  /* 0x0000136000007802 */ /* 0x000fce0000000f00 */
[----:B0-----:R-:W-:Y:S05]  /*1350*/  CALL.REL.NOINC `($__internal_0_$__cuda_sm20_sqrt_rn_f32_slowpath) ;  /* 0x0000003800007944 */ /* 0x001fea0003c00000 */
[----:B------:R-:W-:Y:S01]  /*1360*/  MOV R27, R22 ;  /* 0x00000016001b7202 */ /* 0x000fe20000000f00 */
[----:B------:R-:W-:Y:S06]  /*1370*/  BRA `(.L_x_42) ;  /* 0x0000000000107947 */ /* 0x000fec0003800000 */
.L_x_41:
[----:B------:R-:W-:Y:S01]  /*1380*/  FMUL.FTZ R27, R16, R17 ;  /* 0x00000011101b7220 */ /* 0x000fe20000410000 */
[----:B------:R-:W-:-:S03]  /*1390*/  FMUL.FTZ R10, R17, 0.5 ;  /* 0x3f000000110a7820 */ /* 0x000fc60000410000 */
[----:B------:R-:W-:-:S04]  /*13a0*/  FFMA R0, -R27, R27, R16 ;  /* 0x0000001b1b007223 */ /* 0x000fc80000000110 */
[----:B------:R-:W-:-:S07]  /*13b0*/  FFMA R27, R0, R10, R27 ;  /* 0x0000000a001b7223 */ /* 0x000fce000000001b */
.L_x_42:
[----:B------:R-:W-:Y:S05]  /*13c0*/  BSYNC.RECONVERGENT B1 ;  /* 0x0000000000017941 */ /* 0x000fea0003800200 */
.L_x_40:
[----:B------:R-:W-:Y:S01]  /*13d0*/  IADD3 R10, PT, PT, R23, -0xd000000, RZ ;  /* 0xf3000000170a7810 */ /* 0x000fe20007ffe0ff */
[----:B------:R1:W2:Y:S03]  /*13e0*/  MUFU.RSQ R0, R23 ;  /* 0x0000001700007308 */ /* 0x0002a60000001400 */
[----:B------:R-:W-:-:S13]  /*13f0*/  ISETP.GT.U32.AND P0, PT, R10, 0x727fffff, PT ;  /* 0x727fffff0a00780c */ /* 0x000fda0003f04070 */
[----:B-1----:R-:W-:Y:S05]  /*1400*/  @!P0 BRA `(.L_x_43) ;  /* 0x0000000000188947 */ /* 0x002fea0003800000 */
[----:B------:R-:W-:Y:S01]  /*1410*/  BSSY.RECONVERGENT B1, `(.L_x_44) ;  /* 0x0000004000017945 */ /* 0x000fe20003800200 */
[----:B------:R-:W-:Y:S02]  /*1420*/  MOV R16, R23 ;  /* 0x0000001700107202 */ /* 0x000fe40000000f00 */
[----:B--2---:R-:W-:-:S07]  /*1430*/  MOV R0, 0x1450 ;  /* 0x0000145000007802 */ /* 0x004fce0000000f00 */
[----:B0-----:R-:W-:Y:S05]  /*1440*/  CALL.REL.NOINC `($__internal_0_$__cuda_sm20_sqrt_rn_f32_slowpath) ;  /* 0x0000003400c47944 */ /* 0x001fea0003c00000 */
[----:B------:R-:W-:Y:S05]  /*1450*/  BSYNC.RECONVERGENT B1 ;  /* 0x0000000000017941 */ /* 0x000fea0003800200 */
.L_x_44:
[----:B------:R-:W-:Y:S05]  /*1460*/  BRA `(.L_x_45) ;  /* 0x0000000000107947 */ /* 0x000fea0003800000 */
.L_x_43:
[----:B--2---:R-:W-:Y:S01]  /*1470*/  FMUL.FTZ R22, R23, R0 ;  /* 0x0000000017167220 */ /* 0x004fe20000410000 */
[----:B------:R-:W-:-:S03]  /*1480*/  FMUL.FTZ R0, R0, 0.5 ;  /* 0x3f00000000007820 */ /* 0x000fc60000410000 */
[----:B------:R-:W-:-:S04]  /*1490*/  FFMA R23, -R22, R22, R23 ;  /* 0x0000001616177223 */ /* 0x000fc80000000117 */
[----:B------:R-:W-:-:S07]  /*14a0*/  FFMA R22, R23, R0, R22 ;  /* 0x0000000017167223 */ /* 0x000fce0000000016 */
.L_x_45:
[----:B------:R-:W1:Y:S01]  /*14b0*/  MUFU.RCP R17, R22 ;  /* 0x0000001600117308 */ /* 0x000e620000001000 */
[----:B------:R-:W-:Y:S07]  /*14c0*/  BSSY.RECONVERGENT B4, `(.L_x_46) ;  /* 0x000000c000047945 */ /* 0x000fee0003800200 */
[----:B------:R-:W2:Y:S01]  /*14d0*/  FCHK P0, R27, R22 ;  /* 0x000000161b007302 */ /* 0x000ea20000000000 */
[----:B-1----:R-:W-:-:S04]  /*14e0*/  FFMA R0, R17, -R22, 1 ;  /* 0x3f80000011007423 */ /* 0x002fc80000000816 */
[----:B------:R-:W-:-:S04]  /*14f0*/  FFMA R0, R17, R0, R17 ;  /* 0x0000000011007223 */ /* 0x000fc80000000011 */
[----:B------:R-:W-:-:S04]  /*1500*/  FFMA R10, R0, R27, RZ ;  /* 0x0000001b000a7223 */ /* 0x000fc800000000ff */
[----:B------:R-:W-:-:S04]  /*1510*/  FFMA R17, R10, -R22, R27 ;  /* 0x800000160a117223 */ /* 0x000fc8000000001b */
[----:B------:R-:W-:Y:S01]  /*1520*/  FFMA R0, R0, R17, R10 ;  /* 0x0000001100007223 */ /* 0x000fe2000000000a */
[----:B--2---:R-:W-:Y:S06]  /*1530*/  @!P0 BRA `(.L_x_47) ;  /* 0x0000000000108947 */ /* 0x004fec0003800000 */
[----:B------:R-:W-:Y:S01]  /*1540*/  IMAD.MOV.U32 R23, RZ, RZ, R22 ;  /* 0x000000ffff177224 */ /* 0x000fe200078e0016 */
[----:B------:R-:W-:Y:S02]  /*1550*/  MOV R26, R27 ;  /* 0x0000001b001a7202 */ /* 0x000fe40000000f00 */
[----:B------:R-:W-:-:S07]  /*1560*/  MOV R16, 0x1580 ;  /* 0x0000158000107802 */ /* 0x000fce0000000f00 */
[----:B0-----:R-:W-:Y:S05]  /*1570*/  CALL.REL.NOINC `($__internal_1_$__cuda_sm3x_div_rn_noftz_f32_slowpath) ;  /* 0x0000003400d07944 */ /* 0x001fea0003c00000 */
.L_x_47:
[----:B------:R-:W-:Y:S05]  /*1580*/  BSYNC.RECONVERGENT B4 ;  /* 0x0000000000047941 */ /* 0x000fea0003800200 */
.L_x_46:
[----:B0-----:R-:W-:Y:S01]  /*1590*/  FADD R27, R12, R27 ;  /* 0x0000001b0c1b7221 */ /* 0x001fe20000000000 */
[----:B------:R-:W-:-:S07]  /*15a0*/  MOV R19, R0 ;  /* 0x0000000000137202 */ /* 0x000fce0000000f00 */
.L_x_39:
[----:B------:R-:W-:Y:S05]  /*15b0*/  BSYNC.RECONVERGENT B3 ;  /* 0x0000000000037941 */ /* 0x000fea0003800200 */
.L_x_38:
[----:B------:R-:W-:-:S04]  /*15c0*/  FSETP.GT.AND P0, PT, R27, R8, PT ;  /* 0x000000081b00720b */ /* 0x000fc80003f04000 */
[----:B------:R-:W-:-:S09]  /*15d0*/  FSEL R8, R27, R8, P0 ;  /* 0x000000081b087208 */ /* 0x000fd20000000000 */
[----:B------:R-:W-:Y:S01]  /*15e0*/  @P0 FMUL R18, R19, R25 ;  /* 0x0000001913120220 */ /* 0x000fe20000400000 */
[----:B------:R-:W-:Y:S06]  /*15f0*/  @P1 BRA `(.L_x_48) ;  /* 0xffffffec00f41947 */ /* 0x000fec000383ffff */
[----:B------:R-:W-:-:S07]  /*1600*/  MOV R13, UR5 ;  /* 0x00000005000d7c02 */ /* 0x000fce0008000f00 */
.L_x_7:
[----:B------:R-:W-:-:S09]  /*1610*/  UISETP.NE.AND UP0, UPT, UR6, URZ, UPT ;  /* 0x000000ff0600728c */ /* 0x000fd2000bf05270 */
[----:B------:R-:W-:Y:S05]  /*1620*/  BRA.U !UP0, `(.L_x_49) ;  /* 0x0000000d081c7547 */ /* 0x000fea000b800000 */
[----:B------:R-:W-:-:S09]  /*1630*/  UISETP.NE.AND UP0, UPT, UR6, 0x1, UPT ;  /* 0x000000010600788c */ /* 0x000fd2000bf05270 */
[----:B------:R-:W-:Y:S05]  /*1640*/  BRA.U !UP0, `(.L_x_50) ;  /* 0x0000000908087547 */ /* 0x000fea000b800000 */
[----:B------:R-:W-:Y:S01]  /*1650*/  IMAD R12, R13, 0x1c, RZ ;  /* 0x0000001c0d0c7824 */ /* 0x000fe200078e02ff */
[----:B------:R-:W-:Y:S01]  /*1660*/  BSSY.RECONVERGENT B3, `(.L_x_51) ;  /* 0x000003b000037945 */ /* 0x000fe20003800200 */
[----:B------:R-:W-:Y:S02]  /*1670*/  IMAD.MOV.U32 R21, RZ, RZ, -0x2f6afd07 ;  /* 0xd09502f9ff157424 */ /* 0x000fe400078e00ff */
[----:B------:R-:W0:Y:S08]  /*1680*/  LDC.64 R16, c[0x3][R12+0x10] ;  /* 0x00c004000c107b82 */ /* 0x000e300000000a00 */
        /* <DEDUP_REMOVED lines=22> */
.L_x_54:
[----:B------:R-:W-:Y:S01]  /*17f0*/  FMUL.FTZ R26, R16, R17 ;  /* 0x00000011101a7220 */ /* 0x000fe20000410000 */
[----:B------:R-:W-:-:S03]  /*1800*/  FMUL.FTZ R0, R17, 0.5 ;  /* 0x3f00000011007820 */ /* 0x000fc60000410000 */
[----:B------:R-:W-:-:S04]  /*1810*/  FFMA R17, -R26, R26, R16 ;  /* 0x0000001a1a117223 */ /* 0x000fc80000000110 */
[----:B------:R-:W-:-:S07]  /*1820*/  FFMA R26, R17, R0, R26 ;  /* 0x00000000111a7223 */ /* 0x000fce000000001a */
.L_x_55:
[----:B------:R-:W-:Y:S05]  /*1830*/  BSYNC.RECONVERGENT B1 ;  /* 0x0000000000017941 */ /* 0x000fea0003800200 */
.L_x_53:
        /* <DEDUP_REMOVED lines=9> */
.L_x_57:
[----:B------:R-:W-:Y:S01]  /*18d0*/  MOV R23, R22 ;  /* 0x0000001600177202 */ /* 0x000fe20000000f00 */
[----:B------:R-:W-:Y:S06]  /*18e0*/  BRA `(.L_x_58) ;  /* 0x0000000000107947 */ /* 0x000fec0003800000 */
.L_x_56:
[----:B--2---:R-:W-:Y:S01]  /*18f0*/  FMUL.FTZ R0, R23, R16 ;  /* 0x0000001017007220 */ /* 0x004fe20000410000 */
[----:B------:R-:W-:-:S03]  /*1900*/  FMUL.FTZ R16, R16, 0.5 ;  /* 0x3f00000010107820 */ /* 0x000fc60000410000 */
[----:B------:R-:W-:-:S04]  /*1910*/  FFMA R23, -R0, R0, R23 ;  /* 0x0000000000177223 */ /* 0x000fc80000000117 */
[----:B------:R-:W-:-:S07]  /*1920*/  FFMA R23, R23, R16, R0 ;  /* 0x0000001017177223 */ /* 0x000fce0000000000 */
.L_x_58:
        /* <DEDUP_REMOVED lines=11> */
.L_x_60:
[----:B------:R-:W-:Y:S05]  /*19e0*/  BSYNC.RECONVERGENT B4 ;  /* 0x0000000000047941 */ /* 0x000fea0003800200 */
.L_x_59:
[----:B-1----:R-:W-:Y:S01]  /*19f0*/  FADD R21, R25, R26 ;  /* 0x0000001a19157221 */ /* 0x002fe20000000000 */
[----:B------:R-:W-:-:S07]  /*1a00*/  MOV R19, R0 ;  /* 0x0000000000137202 */ /* 0x000fce0000000f00 */
.L_x_52:
[----:B------:R-:W-:Y:S05]  /*1a10*/  BSYNC.RECONVERGENT B3 ;  /* 0x0000000000037941 */ /* 0x000fea0003800200 */
.L_x_51:
[----:B------:R-:W0:Y:S01]  /*1a20*/  LDC.64 R16, c[0x3][R12+0x28] ;  /* 0x00c00a000c107b82 */ /* 0x000e220000000a00 */
[CC--:B------:R-:W-:Y:S01]  /*1a30*/  FSETP.GT.AND P0, PT, R21.reuse, R8.reuse, PT ;  /* 0x000000081500720b */ /* 0x0c0fe20003f04000 */
[----:B------:R-:W-:Y:S01]  /*1a40*/  BSSY.RECONVERGENT B3, `(.L_x_61) ;  /* 0x000003e000037945 */ /* 0x000fe20003800200 */
[----:B------:R-:W-:Y:S02]  /*1a50*/  HFMA2 R27, -RZ, RZ, -36.65625, 4.5359134674072265625e-05 ;  /* 0xd09502f9ff1b7431 */ /* 0x000fe400000001ff */
[----:B------:R-:W-:-:S03]  /*1a60*/  FSEL R8, R21, R8, P0 ;  /* 0x0000000815087208 */ /* 0x000fc60000000000 */
[----:B------:R-:W1:Y:S08]  /*1a70*/  LDC R23, c[0x3][R12+0x30] ;  /* 0x00c00c000c177b82 */ /* 0x000e700000000800 */
[----:B------:R2:W3:Y:S01]  /*1a80*/  LDC R25, c[0x3][R12+0x1c] ;  /* 0x00c007000c197b82 */ /* 0x0004e20000000800 */
[----:B0-----:R-:W-:-:S04]  /*1a90*/  FADD R17, R11, -R17 ;  /* 0x800000110b117221 */ /* 0x001fc80000000000 */
[----:B------:R-:W-:Y:S01]  /*1aa0*/  FMUL R20, R17, R17 ;  /* 0x0000001111147220 */ /* 0x000fe20000400000 */
[----:B------:R-:W-:Y:S01]  /*1ab0*/  FMUL R17, R19, R10 ;  /* 0x0000000a13117220 */ /* 0x000fe20000400000 */
[----:B-1----:R-:W-:-:S04]  /*1ac0*/  FADD R23, R6, -R23 ;  /* 0x8000001706177221 */ /* 0x002fc80000000000 */
[----:B------:R-:W-:Y:S01]  /*1ad0*/  FSEL R18, R17, R18, P0 ;  /* 0x0000001211127208 */ /* 0x000fe20000000000 */
        /* <DEDUP_REMOVED lines=17> */
.L_x_64:
[----:B------:R-:W-:Y:S01]  /*1bf0*/  FMUL.FTZ R27, R16, R17 ;  /* 0x00000011101b7220 */ /* 0x000fe20000410000 */
[----:B------:R-:W-:-:S03]  /*1c00*/  FMUL.FTZ R10, R17, 0.5 ;  /* 0x3f000000110a7820 */ /* 0x000fc60000410000 */
[----:B------:R-:W-:-:S04]  /*1c10*/  FFMA R0, -R27, R27, R16 ;  /* 0x0000001b1b007223 */ /* 0x000fc80000000110 */
[----:B------:R-:W-:-:S07]  /*1c20*/  FFMA R27, R0, R10, R27 ;  /* 0x0000000a001b7223 */ /* 0x000fce000000001b */
.L_x_65:
[----:B------:R-:W-:Y:S05]  /*1c30*/  BSYNC.RECONVERGENT B1 ;  /* 0x0000000000017941 */ /* 0x000fea0003800200 */
.L_x_63:
        /* <DEDUP_REMOVED lines=9> */
.L_x_67:
[----:B------:R-:W-:Y:S05]  /*1cd0*/  BRA `(.L_x_68) ;  /* 0x0000000000107947 */ /* 0x000fea0003800000 */
.L_x_66:
[----:B--2---:R-:W-:Y:S01]  /*1ce0*/  FMUL.FTZ R22, R23, R0 ;  /* 0x0000000017167220 */ /* 0x004fe20000410000 */
[----:B------:R-:W-:-:S03]  /*1cf0*/  FMUL.FTZ R0, R0, 0.5 ;  /* 0x3f00000000007820 */ /* 0x000fc60000410000 */
[----:B------:R-:W-:-:S04]  /*1d00*/  FFMA R23, -R22, R22, R23 ;  /* 0x0000001616177223 */ /* 0x000fc80000000117 */
[----:B------:R-:W-:-:S07]  /*1d10*/  FFMA R22, R23, R0, R22 ;  /* 0x0000000017167223 */ /* 0x000fce0000000016 */
.L_x_68:
        /* <DEDUP_REMOVED lines=13> */
.L_x_70:
[----:B------:R-:W-:Y:S05]  /*1df0*/  BSYNC.RECONVERGENT B4 ;  /* 0x0000000000047941 */ /* 0x000fea0003800200 */
.L_x_69:
[----:B0-----:R-:W-:Y:S01]  /*1e00*/  FADD R27, R12, R27 ;  /* 0x0000001b0c1b7221 */ /* 0x001fe20000000000 */
[----:B------:R-:W-:-:S07]  /*1e10*/  MOV R19, R0 ;  /* 0x0000000000137202 */ /* 0x000fce0000000f00 */
.L_x_62:
[----:B------:R-:W-:Y:S05]  /*1e20*/  BSYNC.RECONVERGENT B3 ;  /* 0x0000000000037941 */ /* 0x000fea0003800200 */
.L_x_61:
[-C--:B------:R-:W-:Y:S02]  /*1e30*/  FSETP.GT.AND P0, PT, R27, R8.reuse, PT ;  /* 0x000000081b00720b */ /* 0x080fe40003f04000 */
[----:B------:R-:W-:Y:S02]  /*1e40*/  IADD3 R13, PT, PT, R13, 0x2, RZ ;  /* 0x000000020d0d7810 */ /* 0x000fe40007ffe0ff */
[----:B------:R-:W-:-:S09]  /*1e50*/  FSEL R8, R27, R8, P0 ;  /* 0x000000081b087208 */ /* 0x000fd20000000000 */
[----:B------:R-:W-:-:S07]  /*1e60*/  @P0 FMUL R18, R19, R25 ;  /* 0x0000001913120220 */ /* 0x000fce0000400000 */
.L_x_50:
[----:B------:R-:W0:Y:S02]  /*1e70*/  LDCU UR7, c[0x0][0x38c] ;  /* 0x00007180ff0777ac */ /* 0x000e240008000800 */
[----:B0-----:R-:W-:-:S09]  /*1e80*/  ULOP3.LUT UP0, URZ, UR7, 0x1, URZ, 0xc0, !UPT ;  /* 0x0000000107ff7892 */ /* 0x001fd2000f80c0ff */
[----:B------:R-:W-:Y:S05]  /*1e90*/  BRA.U !UP0, `(.L_x_49) ;  /* 0x0000000508007547 */ /* 0x000fea000b800000 */
[----:B------:R-:W-:Y:S01]  /*1ea0*/  IMAD R0, R13, 0x1c, RZ ;  /* 0x0000001c0d007824 */ /* 0x000fe200078e02ff */
[----:B------:R-:W-:Y:S03]  /*1eb0*/  BSSY.RECONVERGENT B3, `(.L_x_71) ;  /* 0x000003c000037945 */ /* 0x000fe60003800200 */
        /* <DEDUP_REMOVED lines=9> */
[----:B------:R-:W-:Y:S01]  /*1f50*/  FSETP.GEU.AND P0, PT, R11, R12, PT ;  /* 0x0000000c0b00720b */ /* 0x000fe20003f0e000 */
[----:B------:R-:W-:-:S12]  /*1f60*/  IMAD.MOV.U32 R11, RZ, RZ, -0x2f6afd07 ;  /* 0xd09502f9ff0b7424 */ /* 0x000fd800078e00ff */
        /* <DEDUP_REMOVED lines=13> */
.L_x_74:
[----:B------:R-:W-:Y:S01]  /*2040*/  FMUL.FTZ R11, R16, R13 ;  /* 0x0000000d100b7220 */ /* 0x000fe20000410000 */
[----:B------:R-:W-:-:S03]  /*2050*/  FMUL.FTZ R13, R13, 0.5 ;  /* 0x3f0000000d0d7820 */ /* 0x000fc60000410000 */
[----:B------:R-:W-:-:S04]  /*2060*/  FFMA R0, -R11, R11, R16 ;  /* 0x0000000b0b007223 */ /* 0x000fc80000000110 */
[----:B------:R-:W-:-:S07]  /*2070*/  FFMA R11, R0, R13, R11 ;  /* 0x0000000d000b7223 */ /* 0x000fce000000000b */
.L_x_75:
[----:B------:R-:W-:Y:S05]  /*2080*/  BSYNC.RECONVERGENT B1 ;  /* 0x0000000000017941 */ /* 0x000fea0003800200 */
.L_x_73:
[----:B------:R-:W-:Y:S01]  /*2090*/  IADD3 R0, PT, PT, R12, -0xd000000, RZ ;  /* 0xf30000000c007810 */ /* 0x000fe20007ffe0ff */
[----:B------:R0:W2:Y:S03]  /*20a0*/  MUFU.RSQ R17, R12 ;  /* 0x0000000c00117308 */ /* 0x0000a60000001400 */
[----:B------:R-:W-:-:S13]  /*20b0*/  ISETP.GT.U32.AND P0, PT, R0, 0x727fffff, PT ;  /* 0x727fffff0000780c */ /* 0x000fda0003f04070 */
[----:B0-----:R-:W-:Y:S05]  /*20c0*/  @!P0 BRA `(.L_x_76) ;  /* 0x0000000000188947 */ /* 0x001fea0003800000 */
[----:B------:R-:W-:Y:S01]  /*20d0*/  BSSY.RECONVERGENT B1, `(.L_x_77) ;  /* 0x0000004000017945 */ /* 0x000fe20003800200 */
[----:B------:R-:W-:Y:S01]  /*20e0*/  IMAD.MOV.U32 R16, RZ, RZ, R12 ;  /* 0x000000ffff107224 */ /* 0x000fe200078e000c */
[----:B------:R-:W-:-:S07]  /*20f0*/  MOV R0, 0x2110 ;  /* 0x0000211000007802 */ /* 0x000fce0000000f00 */
[----:B-12---:R-:W-:Y:S05]  /*2100*/  CALL.REL.NOINC `($__internal_0_$__cuda_sm20_sqrt_rn_f32_slowpath) ;  /* 0x0000002800947944 */ /* 0x006fea0003c00000 */
[----:B------:R-:W-:Y:S05]  /*2110*/  BSYNC.RECONVERGENT B1 ;  /* 0x0000000000017941 */ /* 0x000fea0003800200 */
.L_x_77:
[----:B------:R-:W-:Y:S05]  /*2120*/  BRA `(.L_x_78) ;  /* 0x0000000000107947 */ /* 0x000fea0003800000 */
.L_x_76:
[----:B--2---:R-:W-:Y:S01]  /*2130*/  FMUL.FTZ R13, R12, R17 ;  /* 0x000000110c0d7220 */ /* 0x004fe20000410000 */
[----:B------:R-:W-:-:S03]  /*2140*/  FMUL.FTZ R22, R17, 0.5 ;  /* 0x3f00000011167820 */ /* 0x000fc60000410000 */
[----:B------:R-:W-:-:S04]  /*2150*/  FFMA R12, -R13, R13, R12 ;  /* 0x0000000d0d0c7223 */ /* 0x000fc8000000010c */
[----:B------:R-:W-:-:S07]  /*2160*/  FFMA R22, R12, R22, R13 ;  /* 0x000000160c167223 */ /* 0x000fce000000000d */
.L_x_78:
        /* <DEDUP_REMOVED lines=13> */
.L_x_80:
[----:B------:R-:W-:Y:S05]  /*2240*/  BSYNC.RECONVERGENT B4 ;  /* 0x0000000000047941 */ /* 0x000fea0003800200 */
.L_x_79:
[----:B-1----:R-:W-:Y:S01]  /*2250*/  FADD R11, R6, R11 ;  /* 0x0000000b060b7221 */ /* 0x002fe20000000000 */
[----:B------:R-:W-:-:S07]  /*2260*/  MOV R19, R0 ;  /* 0x0000000000137202 */ /* 0x000fce0000000f00 */
.L_x_72:
[----:B------:R-:W-:Y:S05]  /*2270*/  BSYNC.RECONVERGENT B3 ;  /* 0x0000000000037941 */ /* 0x000fea0003800200 */
.L_x_71:
[----:B------:R-:W-:-:S13]  /*2280*/  FSETP.GT.AND P0, PT, R11, R8, PT ;  /* 0x000000080b00720b */ /* 0x000fda0003f04000 */
[----:B------:R-:W-:-:S07]  /*2290*/  @P0 FMUL R18, R19, R10 ;  /* 0x0000000a13120220 */ /* 0x000fce0000400000 */
.L_x_49:
[----:B------:R-:W-:Y:S01]  /*22a0*/  FMUL R18, R18, 255 ;  /* 0x437f000012127820 */ /* 0x000fe20000400000 */
[----:B------:R-:W-:-:S03]  /*22b0*/  IADD3 R10, P0, PT, R4, R5, RZ ;  /* 0x00000005040a7210 */ /* 0x000fc60007f1e0ff */
[----:B------:R-:W0:Y:S01]  /*22c0*/  F2I.U32.TRUNC.NTZ R13, R18 ;  /* 0x00000012000d7305 */ /* 0x000e22000020f000 */
[----:B------:R-:W-:-:S05]  /*22d0*/  LEA.HI.X.SX32 R11, R4, R7, 0x1, P0 ;  /* 0x00000007040b7211 */ /* 0x000fca00000f0eff */
[----:B0-----:R0:W-:Y:S04]  /*22e0*/  STG.E.U8 desc[UR8][R10.64], R13 ;  /* 0x0000000d0a007986 */ /* 0x0011e8000c101108 */
.L_x_6:
[----:B------:R-:W-:Y:S05]  /*22f0*/  BSYNC.RECONVERGENT B0 ;  /* 0x0000000000007941 */ /* 0x000fea0003800200 */
.L_x_5:
[----:B------:R-:W1:Y:S01]  /*2300*/  LDCU UR7, c[0x0][0x388] ;  /* 0x00007100ff0777ac */ /* 0x000e620008000800 */
[----:B------:R-:W-:-:S05]  /*2310*/  VIADD R9, R9, 0x1 ;  /* 0x0000000109097836 */ /* 0x000fca0000000000 */
[----:B-1----:R-:W-:-:S13]  /*2320*/  ISETP.NE.AND P0, PT, R9, UR7, PT ;  /* 0x0000000709007c0c */ /* 0x002fda000bf05270 */
[----:B------:R-:W-:Y:S05]  /*2330*/  @!P0 EXIT ;  /* 0x000000000000894d */ /* 0x000fea0003800000 */
[----:B------:R-:W-:Y:S05]  /*2340*/  BRA `(.L_x_81) ;  /* 0xffffffdc00ec7947 */ /* 0x000fea000383ffff */
.L_x_4:
[C---:B------:R-:W-:Y:S01]  /*2350*/  ISETP.GE.U32.AND P0, PT, R0.reuse, 0x4, PT ;  /* 0x000000040000780c */ /* 0x040fe20003f06070 */
[----:B------:R-:W-:Y:S01]  /*2360*/  HFMA2 R11, -RZ, RZ, 0, 0 ;  /* 0x00000000ff0b7431 */ /* 0x000fe200000001ff */
[----:B------:R-:W-:-:S11]  /*2370*/  LOP3.LUT R13, R0, 0x3, RZ, 0xc0, !PT ;  /* 0x00000003000d7812 */ /* 0x000fd600078ec0ff */
[----:B------:R-:W-:Y:S05]  /*2380*/  @!P0 BRA `(.L_x_82) ;  /* 0x0000000000888947 */ /* 0x000fea0003800000 */
[C---:B------:R-:W-:Y:S01]  /*2390*/  VIADD R8, R2.reuse, 0x180 ;  /* 0x0000018002087836 */ /* 0x040fe20000000000 */
[C---:B------:R-:W-:Y:S02]  /*23a0*/  IADD3 R4, PT, PT, R2.reuse, 0x80, RZ ;  /* 0x0000008002047810 */ /* 0x040fe40007ffe0ff */
[----:B------:R-:W-:Y:S02]  /*23b0*/  IADD3 R6, PT, PT, R2, 0x100, RZ ;  /* 0x0000010002067810 */ /* 0x000fe40007ffe0ff */
[-C--:B------:R-:W-:Y:S02]  /*23c0*/  ISETP.GE.AND P1, PT, R4, R3.reuse, PT ;  /* 0x000000030400720c */ /* 0x080fe40003f26270 */
[-C--:B------:R-:W-:Y:S02]  /*23d0*/  ISETP.GE.AND P2, PT, R6, R3.reuse, PT ;  /* 0x000000030600720c */ /* 0x080fe40003f46270 */
[-C--:B------:R-:W-:Y:S02]  /*23e0*/  ISETP.GE.AND P3, PT, R8, R3.reuse, PT ;  /* 0x000000030800720c */ /* 0x080fe40003f66270 */
[----:B------:R-:W-:-:S02]  /*23f0*/  ISETP.GE.AND P0, PT, R2, R3, PT ;  /* 0x000000030200720c */ /* 0x000fc40003f06270 */
[----:B------:R-:W-:Y:S02]  /*2400*/  IADD3 R8, P4, PT, R2, R5, RZ ;  /* 0x0000000502087210 */ /* 0x000fe40007f9e0ff */
[----:B------:R-:W-:Y:S02]  /*2410*/  LOP3.LUT R11, R0, 0x7ffffffc, RZ, 0xc0, !PT ;  /* 0x7ffffffc000b7812 */ /* 0x000fe400078ec0ff */
[----:B------:R-:W-:-:S05]  /*2420*/  LEA.HI.X.SX32 R9, R2, R7, 0x1, P4 ;  /* 0x0000000702097211 */ /* 0x000fca00020f0eff */
[----:B------:R0:W-:Y:S04]  /*2430*/  @!P1 STG.E.U8 desc[UR8][R8.64+0x80], RZ ;  /* 0x000080ff08009986 */ /* 0x0001e8000c101108 */
[----:B------:R0:W-:Y:S04]  /*2440*/  @!P2 STG.E.U8 desc[UR8][R8.64+0x100], RZ ;  /* 0x000100ff0800a986 */ /* 0x0001e8000c101108 */
[----:B------:R0:W-:Y:S04]  /*2450*/  @!P3 STG.E.U8 desc[UR8][R8.64+0x180], RZ ;  /* 0x000180ff0800b986 */ /* 0x0001e8000c101108 */
[----:B------:R0:W-:Y:S01]  /*2460*/  @!P0 STG.E.U8 desc[UR8][R8.64], RZ ;  /* 0x000000ff08008986 */ /* 0x0001e2000c101108 */
[----:B------:R-:W-:-:S13]  /*2470*/  ISETP.NE.AND P0, PT, R11, 0x4, PT ;  /* 0x000000040b00780c */ /* 0x000fda0003f05270 */
[----:B0-----:R-:W-:Y:S05]  /*2480*/  @!P0 BRA `(.L_x_82) ;  /* 0x0000000000488947 */ /* 0x001fea0003800000 */
[----:B------:R-:W-:-:S07]  /*2490*/  MOV R10, 0x4 ;  /* 0x00000004000a7802 */ /* 0x000fce0000000f00 */
.L_x_83:
[C---:B------:R-:W-:Y:S02]  /*24a0*/  LEA R12, R10.reuse, R2, 0x7 ;  /* 0x000000020a0c7211 */ /* 0x040fe400078e38ff */
[----:B------:R-:W-:Y:S02]  /*24b0*/  IADD3 R10, PT, PT, R10, 0x4, RZ ;  /* 0x000000040a0a7810 */ /* 0x000fe40007ffe0ff */
[C---:B------:R-:W-:Y:S01]  /*24c0*/  IADD3 R6, PT, PT, R12.reuse, 0x80, RZ ;  /* 0x000000800c067810 */ /* 0x040fe20007ffe0ff */
[C---:B------:R-:W-:Y:S01]  /*24d0*/  VIADD R4, R12.reuse, 0x100 ;  /* 0x000001000c047836 */ /* 0x040fe20000000000 */
[----:B------:R-:W-:Y:S02]  /*24e0*/  IADD3 R0, PT, PT, R12, 0x180, RZ ;  /* 0x000001800c007810 */ /* 0x000fe40007ffe0ff */
[-C--:B------:R-:W-:Y:S02]  /*24f0*/  ISETP.GE.AND P1, PT, R6, R3.reuse, PT ;  /* 0x000000030600720c */ /* 0x080fe40003f26270 */
[----:B------:R-:W-:-:S02]  /*2500*/  ISETP.GE.AND P2, PT, R4, R3, PT ;  /* 0x000000030400720c */ /* 0x000fc40003f46270 */
[-C--:B------:R-:W-:Y:S02]  /*2510*/  ISETP.GE.AND P3, PT, R0, R3.reuse, PT ;  /* 0x000000030000720c */ /* 0x080fe40003f66270 */
[C---:B------:R-:W-:Y:S02]  /*2520*/  ISETP.GE.AND P0, PT, R12.reuse, R3, PT ;  /* 0x000000030c00720c */ /* 0x040fe40003f06270 */
[----:B------:R-:W-:-:S04]  /*2530*/  IADD3 R8, P4, PT, R12, R5, RZ ;  /* 0x000000050c087210 */ /* 0x000fc80007f9e0ff */
[----:B------:R-:W-:-:S05]  /*2540*/  LEA.HI.X.SX32 R9, R12, R7, 0x1, P4 ;  /* 0x000000070c097211 */ /* 0x000fca00020f0eff */
[----:B------:R0:W-:Y:S04]  /*2550*/  @!P1 STG.E.U8 desc[UR8][R8.64+0x80], RZ ;  /* 0x000080ff08009986 */ /* 0x0001e8000c101108 */
[----:B------:R0:W-:Y:S04]  /*2560*/  @!P2 STG.E.U8 desc[UR8][R8.64+0x100], RZ ;  /* 0x000100ff0800a986 */ /* 0x0001e8000c101108 */
[----:B------:R0:W-:Y:S04]  /*2570*/  @!P3 STG.E.U8 desc[UR8][R8.64+0x180], RZ ;  /* 0x000180ff0800b986 */ /* 0x0001e8000c101108 */
[----:B------:R0:W-:Y:S01]  /*2580*/  @!P0 STG.E.U8 desc[UR8][R8.64], RZ ;  /* 0x000000ff08008986 */ /* 0x0001e2000c101108 */
[----:B------:R-:W-:-:S13]  /*2590*/  ISETP.NE.AND P0, PT, R10, R11, PT ;  /* 0x0000000b0a00720c */ /* 0x000fda0003f05270 */
[----:B0-----:R-:W-:Y:S05]  /*25a0*/  @P0 BRA `(.L_x_83) ;  /* 0xfffffffc00bc0947 */ /* 0x001fea000383ffff */
.L_x_82:
[----:B------:R-:W-:-:S13]  /*25b0*/  ISETP.NE.AND P0, PT, R13, RZ, PT ;  /* 0x000000ff0d00720c */ /* 0x000fda0003f05270 */
[----:B------:R-:W-:Y:S05]  /*25c0*/  @!P0 EXIT ;  /* 0x000000000000894d */ /* 0x000fea0003800000 */
[----:B------:R-:W-:-:S05]  /*25d0*/  UMOV UR4, URZ ;  /* 0x000000ff00047c82 */ /* 0x000fca0008000000 */
.L_x_84:
[C---:B------:R-:W-:Y:S01]  /*25e0*/  LEA R0, R11.reuse, R2, 0x7 ;  /* 0x000000020b007211 */ /* 0x040fe200078e38ff */
[----:B------:R-:W-:Y:S01]  /*25f0*/  UIADD3 UR4, UPT, UPT, UR4, 0x1, URZ ;  /* 0x0000000104047890 */ /* 0x000fe2000fffe0ff */
[----:B------:R-:W-:Y:S02]  /*2600*/  VIADD R11, R11, 0x1 ;  /* 0x000000010b0b7836 */ /* 0x000fe40000000000 */
[----:B------:R-:W-:-:S13]  /*2610*/  ISETP.GE.AND P0, PT, R0, R3, PT ;  /* 0x000000030000720c */ /* 0x000fda0003f06270 */
[----:B------:R-:W-:-:S04]  /*2620*/  @!P0 IADD3 R8, P1, PT, R0, R5, RZ ;  /* 0x0000000500088210 */ /* 0x000fc80007f3e0ff */
[----:B------:R-:W-:-:S05]  /*2630*/  @!P0 LEA.HI.X.SX32 R9, R0, R7, 0x1, P1 ;  /* 0x0000000700098211 */ /* 0x000fca00008f0eff */
[----:B------:R0:W-:Y:S01]  /*2640*/  @!P0 STG.E.U8 desc[UR8][R8.64], RZ ;  /* 0x000000ff08008986 */ /* 0x0001e2000c101108 */
[----:B------:R-:W-:-:S13]  /*2650*/  ISETP.NE.AND P0, PT, R13, UR4, PT ;  /* 0x000000040d007c0c */ /* 0x000fda000bf05270 */
[----:B0-----:R-:W-:Y:S05]  /*2660*/  @P0 BRA `(.L_x_84) ;  /* 0xfffffffc00dc0947 */ /* 0x001fea000383ffff */
[----:B------:R-:W-:Y:S05]  /*2670*/  EXIT ;  /* 0x000000000000794d */ /* 0x000fea0003800000 */
.L_x_3:
[----:B------:R-:W-:-:S13]  /*2680*/  ISETP.GE.AND P0, PT, R0, 0x1, PT ;  /* 0x000000010000780c */ /* 0x000fda0003f06270 */
[----:B------:R-:W-:Y:S05]  /*2690*/  @!P0 EXIT ;  /* 0x000000000000894d */ /* 0x000fea0003800000 */
[----:B------:R-:W0:Y:S02]  /*26a0*/  LDCU UR4, c[0x0][0x38c] ;  /* 0x00007180ff0477ac */ /* 0x000e240008000800 */
[----:B0-----:R-:W-:-:S09]  /*26b0*/  UISETP.GE.AND UP0, UPT, UR4, 0x1, UPT ;  /* 0x000000010400788c */ /* 0x001fd2000bf06270 */
[----:B------:R-:W-:Y:S05]  /*26c0*/  BRA.U !UP0, `(.L_x_85) ;  /* 0x00000021084c7547 */ /* 0x000fea000b800000 */
[----:B------:R-:W0:Y:S01]  /*26d0*/  LDCU UR5, c[0x0][0x390] ;  /* 0x00007200ff0577ac */ /* 0x000e220008000800 */
[----:B------:R-:W-:Y:S01]  /*26e0*/  HFMA2 R13, -RZ, RZ, 0, 0 ;  /* 0x00000000ff0d7431 */ /* 0x000fe200000001ff */
[----:B------:R-:W-:Y:S02]  /*26f0*/  ULOP3.LUT UR10, UR4, 0x7ffffffc, URZ, 0xc0, !UPT ;  /* 0x7ffffffc040a7892 */ /* 0x000fe4000f8ec0ff */
[----:B------:R-:W-:Y:S02]  /*2700*/  ULOP3.LUT UR7, UR4, 0x3, URZ, 0xc0, !UPT ;  /* 0x0000000304077892 */ /* 0x000fe4000f8ec0ff */
[----:B0-----:R-:W-:Y:S02]  /*2710*/  ULEA.HI UR6, UR5, UR5, URZ, 0x1 ;  /* 0x0000000505067291 */ /* 0x001fe4000f8f08ff */
[----:B------:R-:W-:Y:S02]  /*2720*/  UIADD3 UR5, UPT, UPT, -UR10, URZ, URZ ;  /* 0x000000ff0a057290 */ /* 0x000fe4000fffe1ff */
[----:B------:R-:W-:-:S12]  /*2730*/  USHF.R.S32.HI UR6, URZ, 0x1, UR6 ;  /* 0x00000001ff067899 */ /* 0x000fd80008011406 */
.L_x_160:
[----:B------:R-:W-:Y:S01]  /*2740*/  LEA R6, R13, R2, 0x7 ;  /* 0x000000020d067211 */ /* 0x000fe200078e38ff */
[----:B------:R-:W-:Y:S01]  /*2750*/  IMAD.MOV.U32 R11, RZ, RZ, R15 ;  /* 0x000000ffff0b7224 */ /* 0x000fe200078e000f */
[----:B------:R-:W-:Y:S01]  /*2760*/  MOV R10, R14 ;  /* 0x0000000e000a7202 */ /* 0x000fe20000000f00 */
[----:B0-----:R-:W0:Y:S01]  /*2770*/  LDC R17, c[0x0][0x390] ;  /* 0x0000e400ff117b82 */ /* 0x001e220000000800 */
[----:B------:R-:W1:Y:S03]  /*2780*/  LDCU UR4, c[0x0][0x38c] ;  /* 0x00007180ff0477ac */ /* 0x000e660008000800 */
[----:B------:R-:W-:-:S06]  /*2790*/  IMAD.WIDE R10, R6, 0x4, R10 ;  /* 0x00000004060a7825 */ /* 0x000fcc00078e020a */
[----:B------:R-:W2:Y:S01]  /*27a0*/  LDG.E R10, desc[UR8][R10.64] ;  /* 0x000000080a0a7981 */ /* 0x000ea2000c1e1900 */
[----:B-1----:R-:W-:Y:S01]  /*27b0*/  UISETP.GE.U32.AND UP0, UPT, UR4, 0x4, UPT ;  /* 0x000000040400788c */ /* 0x002fe2000bf06070 */
[----:B0-----:R-:W-:-:S04]  /*27c0*/  IABS R12, R17 ;  /* 0x00000011000c7213 */ /* 0x001fc80000000000 */
[----:B------:R-:W0:Y:S08]  /*27d0*/  I2F.RP R4, R12 ;  /* 0x0000000c00047306 */ /* 0x000e300000209400 */
[----:B0-----:R-:W0:Y:S02]  /*27e0*/  MUFU.RCP R4, R4 ;  /* 0x0000000400047308 */ /* 0x001e240000001000 */
[----:B0-----:R-:W-:-:S06]  /*27f0*/  IADD3 R8, PT, PT, R4, 0xffffffe, RZ ;  /* 0x0ffffffe04087810 */ /* 0x001fcc0007ffe0ff */
[----:B------:R0:W1:Y:S02]  /*2800*/  F2I.FTZ.U32.TRUNC.NTZ R9, R8 ;  /* 0x0000000800097305 */ /* 0x000064000021f000 */
[----:B0-----:R-:W-:Y:S02]  /*2810*/  MOV R8, RZ ;  /* 0x000000ff00087202 */ /* 0x001fe40000000f00 */
[----:B-1----:R-:W-:-:S05]  /*2820*/  IADD3 R3, PT, PT, RZ, -R9, RZ ;  /* 0x80000009ff037210 */ /* 0x002fca0007ffe0ff */
[----:B------:R-:W-:-:S04]  /*2830*/  IMAD R3, R3, R12, RZ ;  /* 0x0000000c03037224 */ /* 0x000fc800078e02ff */
[----:B------:R-:W-:Y:S01]  /*2840*/  IMAD.HI.U32 R0, R9, R3, R8 ;  /* 0x0000000309007227 */ /* 0x000fe200078e0008 */
[----:B--2---:R-:W-:-:S05]  /*2850*/  IABS R11, R10 ;  /* 0x0000000a000b7213 */ /* 0x004fca0000000000 */
[----:B------:R-:W-:Y:S01]  /*2860*/  IMAD.MOV.U32 R3, RZ, RZ, R11 ;  /* 0x000000ffff037224 */ /* 0x000fe200078e000b */
[----:B------:R-:W-:-:S03]  /*2870*/  MOV R11, 0xd09502f9 ;  /* 0xd09502f9000b7802 */ /* 0x000fc60000000f00 */
[----:B------:R-:W-:-:S05]  /*2880*/  IMAD.HI.U32 R0, R0, R3, RZ ;  /* 0x0000000300007227 */ /* 0x000fca00078e00ff */
[----:B------:R-:W-:-:S05]  /*2890*/  IADD3 R4, PT, PT, -R0, RZ, RZ ;  /* 0x000000ff00047210 */ /* 0x000fca0007ffe1ff */
[----:B------:R-:W-:-:S05]  /*28a0*/  IMAD R3, R12, R4, R3 ;  /* 0x000000040c037224 */ /* 0x000fca00078e0203 */
[----:B------:R-:W-:-:S13]  /*28b0*/  ISETP.GT.U32.AND P1, PT, R12, R3, PT ;  /* 0x000000030c00720c */ /* 0x000fda0003f24070 */
[-C--:B------:R-:W-:Y:S02]  /*28c0*/  @!P1 IADD3 R3, PT, PT, R3, -R12.reuse, RZ ;  /* 0x8000000c03039210 */ /* 0x080fe40007ffe0ff */
[----:B------:R-:W-:Y:S02]  /*28d0*/  @!P1 IADD3 R0, PT, PT, R0, 0x1, RZ ;  /* 0x0000000100009810 */ /* 0x000fe40007ffe0ff */
[----:B------:R-:W-:Y:S02]  /*28e0*/  ISETP.GE.U32.AND P0, PT, R3, R12, PT ;  /* 0x0000000c0300720c */ /* 0x000fe40003f06070 */
[----:B------:R-:W-:Y:S02]  /*28f0*/  LOP3.LUT R3, R10, R17, RZ, 0x3c, !PT ;  /* 0x000000110a037212 */ /* 0x000fe400078e3cff */
[----:B------:R-:W-:Y:S02]  /*2900*/  ISETP.NE.AND P1, PT, R17, RZ, PT ;  /* 0x000000ff1100720c */ /* 0x000fe40003f25270 */
[----:B------:R-:W-:-:S02]  /*2910*/  ISETP.GE.AND P2, PT, R3, RZ, PT ;  /* 0x000000ff0300720c */ /* 0x000fc40003f46270 */
[----:B------:R-:W-:-:S05]  /*2920*/  MOV R12, RZ ;  /* 0x000000ff000c7202 */ /* 0x000fca0000000f00 */
[----:B------:R-:W-:-:S06]  /*2930*/  @P0 VIADD R0, R0, 0x1 ;  /* 0x0000000100000836 */ /* 0x000fcc0000000000 */
[----:B------:R-:W-:Y:S02]  /*2940*/  @!P2 IADD3 R0, PT, PT, -R0, RZ, RZ ;  /* 0x000000ff0000a210 */ /* 0x000fe40007ffe1ff */
[----:B------:R-:W-:-:S04]  /*2950*/  @!P1 LOP3.LUT R0, RZ, R17, RZ, 0x33, !PT ;  /* 0x00000011ff009212 */ /* 0x000fc800078e33ff */
[C---:B------:R-:W-:Y:S01]  /*2960*/  IADD3 R3, PT, PT, -R0.reuse, RZ, RZ ;  /* 0x000000ff00037210 */ /* 0x040fe20007ffe1ff */
[----:B------:R-:W-:-:S04]  /*2970*/  VIADD R4, R0, -UR6 ;  /* 0x8000000600047c36 */ /* 0x000fc80008000000 */
[----:B------:R-:W-:Y:S01]  /*2980*/  IMAD R3, R17, R3, R10 ;  /* 0x0000000311037224 */ /* 0x000fe200078e020a */
[----:B------:R-:W-:Y:S02]  /*2990*/  MOV R10, RZ ;  /* 0x000000ff000a7202 */ /* 0x000fe40000000f00 */
[----:B------:R-:W-:Y:S02]  /*29a0*/  I2FP.F32.S32 R4, R4 ;  /* 0x0000000400047245 */ /* 0x000fe40000201400 */
[----:B------:R-:W-:-:S04]  /*29b0*/  IADD3 R3, PT, PT, R3, -UR6, RZ ;  /* 0x8000000603037c10 */ /* 0x000fc8000fffe0ff */
[----:B------:R-:W-:Y:S01]  /*29c0*/  I2FP.F32.S32 R9, R3 ;  /* 0x0000000300097245 */ /* 0x000fe20000201400 */
[----:B------:R-:W-:Y:S06]  /*29d0*/  BRA.U !UP0, `(.L_x_86) ;  /* 0x0000001108347547 */ /* 0x000fec000b800000 */
[----:B------:R-:W-:Y:S02]  /*29e0*/  HFMA2 R3, -RZ, RZ, 0, 3.337860107421875e-06 ;  /* 0x00000038ff037431 */ /* 0x000fe400000001ff */
[----:B------:R-:W-:Y:S01]  /*29f0*/  IMAD.MOV.U32 R12, RZ, RZ, RZ ;  /* 0x000000ffff0c7224 */ /* 0x000fe200078e00ff */
[----:B------:R-:W-:Y:S01]  /*2a00*/  MOV R11, 0xd09502f9 ;  /* 0xd09502f9000b7802 */ /* 0x000fe20000000f00 */
[----:B------:R-:W-:-:S06]  /*2a10*/  UMOV UR4, UR5 ;  /* 0x0000000500047c82 */ /* 0x000fcc0008000000 */
.L_x_127:
[----:B------:R-:W0:Y:S01]  /*2a20*/  LDC.64 R16, c[0x3][R3+-0x28] ;  /* 0x00fff60003107b82 */ /* 0x000e220000000a00 */
[----:B------:R-:W-:Y:S01]  /*2a30*/  BSSY.RECONVERGENT B0, `(.L_x_87) ;  /* 0x000003c000007945 */ /* 0x000fe20003800200 */
[----:B------:R-:W-:-:S06]  /*2a40*/  MOV R0, 0xd09502f9 ;  /* 0xd09502f900007802 */ /* 0x000fcc0000000f00 */
        /* <DEDUP_REMOVED lines=23> */
.L_x_90:
[----:B------:R-:W-:Y:S01]  /*2bc0*/  FMUL.FTZ R25, R20, R17 ;  /* 0x0000001114197220 */ /* 0x000fe20000410000 */
[----:B------:R-:W-:-:S03]  /*2bd0*/  FMUL.FTZ R16, R17, 0.5 ;  /* 0x3f00000011107820 */ /* 0x000fc60000410000 */
[----:B------:R-:W-:-:S04]  /*2be0*/  FFMA R0, -R25, R25, R20 ;  /* 0x0000001919007223 */ /* 0x000fc80000000114 */
[----:B------:R-:W-:-:S07]  /*2bf0*/  FFMA R25, R0, R16, R25 ;  /* 0x0000001000197223 */ /* 0x000fce0000000019 */
.L_x_91:
[----:B------:R-:W-:Y:S05]  /*2c00*/  BSYNC.RECONVERGENT B1 ;  /* 0x0000000000017941 */ /* 0x000fea0003800200 */
.L_x_89:
        /* <DEDUP_REMOVED lines=9> */
.L_x_93:
[----:B------:R-:W-:Y:S05]  /*2ca0*/  BRA `(.L_x_94) ;  /* 0x0000000000107947 */ /* 0x000fea0003800000 */
.L_x_92:
[----:B--2---:R-:W-:Y:S01]  /*2cb0*/  FMUL.FTZ R17, R18, R19 ;  /* 0x0000001312117220 */ /* 0x004fe20000410000 */
[----:B------:R-:W-:-:S03]  /*2cc0*/  FMUL.FTZ R22, R19, 0.5 ;  /* 0x3f00000013167820 */ /* 0x000fc60000410000 */
[----:B------:R-:W-:-:S04]  /*2cd0*/  FFMA R18, -R17, R17, R18 ;  /* 0x0000001111127223 */ /* 0x000fc80000000112 */
[----:B------:R-:W-:-:S07]  /*2ce0*/  FFMA R22, R18, R22, R17 ;  /* 0x0000001612167223 */ /* 0x000fce0000000011 */
.L_x_94:
        /* <DEDUP_REMOVED lines=13> */
[----:B------:R-:W-:-:S07]  /*2dc0*/  MOV R19, R0 ;  /* 0x0000000000137202 */ /* 0x000fce0000000f00 */
.L_x_96:
[----:B------:R-:W-:Y:S05]  /*2dd0*/  BSYNC.RECONVERGENT B3 ;  /* 0x0000000000037941 */ /* 0x000fea0003800200 */
.L_x_95:
[----:B-1----:R-:W-:-:S07]  /*2de0*/  FADD R0, R10, R25 ;  /* 0x000000190a007221 */ /* 0x002fce0000000000 */
.L_x_88:
[----:B------:R-:W-:Y:S05]  /*2df0*/  BSYNC.RECONVERGENT B0 ;  /* 0x0000000000007941 */ /* 0x000fea0003800200 */
.L_x_87:
[----:B------:R-:W0:Y:S01]  /*2e00*/  LDC.64 R16, c[0x3][R3+-0x10] ;  /* 0x00fffc0003107b82 */ /* 0x000e220000000a00 */
[CC--:B------:R-:W-:Y:S01]  /*2e10*/  FSETP.GT.AND P0, PT, R0.reuse, R11.reuse, PT ;  /* 0x0000000b0000720b */ /* 0x0c0fe20003f04000 */
[----:B------:R-:W-:Y:S03]  /*2e20*/  BSSY.RECONVERGENT B0, `(.L_x_97) ;  /* 0x000003e000007945 */ /* 0x000fe60003800200 */
[----:B------:R-:W-:Y:S01]  /*2e30*/  FSEL R11, R0, R11, P0 ;  /* 0x0000000b000b7208 */ /* 0x000fe20000000000 */
[----:B------:R-:W-:Y:S02]  /*2e40*/  IMAD.MOV.U32 R0, RZ, RZ, -0x2f6afd07 ;  /* 0xd09502f9ff007424 */ /* 0x000fe400078e00ff */
[----:B------:R-:W1:Y:S06]  /*2e50*/  LDC R21, c[0x3][R3+-0x8] ;  /* 0x00fffe0003157b82 */ /* 0x000e6c0000000800 */
[----:B------:R-:W-:-:S02]  /*2e60*/  @P0 FMUL R12, R8, R19 ;  /* 0x00000013080c0220 */ /* 0x000fc40000400000 */
[----:B------:R2:W3:Y:S01]  /*2e70*/  LDC R10, c[0x3][R3+-0x1c] ;  /* 0x00fff900030a7b82 */ /* 0x0004e20000000800 */
[----:B0-----:R-:W-:Y:S01]  /*2e80*/  FADD R17, R9, -R17 ;  /* 0x8000001109117221 */ /* 0x001fe20000000000 */
[----:B------:R-:W-:-:S03]  /*2e90*/  FMUL R18, R16, R16 ;  /* 0x0000001010127220 */ /* 0x000fc60000400000 */
[----:B------:R-:W-:Y:S01]  /*2ea0*/  FMUL R23, R17, R17 ;  /* 0x0000001111177220 */ /* 0x000fe20000400000 */
[----:B-1----:R-:W-:-:S04]  /*2eb0*/  FADD R21, R4, -R21 ;  /* 0x8000001504157221 */ /* 0x002fc80000000000 */
[----:B------:R-:W-:-:S04]  /*2ec0*/  FMUL R21, R21, R21 ;  /* 0x0000001515157220 */ /* 0x000fc80000400000 */
        /* <DEDUP_REMOVED lines=11> */
[----:B------:R-:W-:Y:S02]  /*2f80*/  MOV R16, R20 ;  /* 0x0000001400107202 */ /* 0x000fe40000000f00 */
[----:B------:R-:W-:-:S07]  /*2f90*/  MOV R0, 0x2fb0 ;  /* 0x00002fb000007802 */ /* 0x000fce0000000f00 */
[----:B-1----:R-:W-:Y:S05]  /*2fa0*/  CALL.REL.NOINC `($__internal_0_$__cuda_sm20_sqrt_rn_f32_slowpath) ;  /* 0x0000001800ec7944 */ /* 0x002fea0003c00000 */
[----:B------:R-:W-:Y:S01]  /*2fb0*/  MOV R25, R22 ;  /* 0x0000001600197202 */ /* 0x000fe20000000f00 */
[----:B------:R-:W-:Y:S06]  /*2fc0*/  BRA `(.L_x_101) ;  /* 0x0000000000107947 */ /* 0x000fec0003800000 */
.L_x_100:
[----:B------:R-:W-:Y:S01]  /*2fd0*/  FMUL.FTZ R25, R20, R17 ;  /* 0x0000001114197220 */ /* 0x000fe20000410000 */
[----:B------:R-:W-:-:S03]  /*2fe0*/  FMUL.FTZ R16, R17, 0.5 ;  /* 0x3f00000011107820 */ /* 0x000fc60000410000 */
[----:B------:R-:W-:-:S04]  /*2ff0*/  FFMA R0, -R25, R25, R20 ;  /* 0x0000001919007223 */ /* 0x000fc80000000114 */
[----:B------:R-:W-:-:S07]  /*3000*/  FFMA R25, R0, R16, R25 ;  /* 0x0000001000197223 */ /* 0x000fce0000000019 */
.L_x_101:
[----:B------:R-:W-:Y:S05]  /*3010*/  BSYNC.RECONVERGENT B1 ;  /* 0x0000000000017941 */ /* 0x000fea0003800200 */
.L_x_99:
[----:B------:R-:W-:Y:S01]  /*3020*/  VIADD R0, R18, 0xf3000000 ;  /* 0xf300000012007836 */ /* 0x000fe20000000000 */
[----:B------:R0:W2:Y:S04]  /*3030*/  MUFU.RSQ R19, R18 ;  /* 0x0000001200137308 */ /* 0x0000a80000001400 */
[----:B------:R-:W-:-:S13]  /*3040*/  ISETP.GT.U32.AND P0, PT, R0, 0x727fffff, PT ;  /* 0x727fffff0000780c */ /* 0x000fda0003f04070 */
[----:B0-2---:R-:W-:Y:S05]  /*3050*/  @!P0 BRA `(.L_x_102) ;  /* 0x0000000000188947 */ /* 0x005fea0003800000 */
[----:B------:R-:W-:Y:S01]  /*3060*/  BSSY.RECONVERGENT B1, `(.L_x_103) ;  /* 0x0000004000017945 */ /* 0x000fe20003800200 */
[----:B------:R-:W-:Y:S02]  /*3070*/  MOV R16, R18 ;  /* 0x0000001200107202 */ /* 0x000fe40000000f00 */
[----:B------:R-:W-:-:S07]  /*3080*/  MOV R0, 0x30a0 ;  /* 0x000030a000007802 */ /* 0x000fce0000000f00 */
[----:B-1----:R-:W-:Y:S05]  /*3090*/  CALL.REL.NOINC `($__internal_0_$__cuda_sm20_sqrt_rn_f32_slowpath) ;  /* 0x0000001800b07944 */ /* 0x002fea0003c00000 */
[----:B------:R-:W-:Y:S05]  /*30a0*/  BSYNC.RECONVERGENT B1 ;  /* 0x0000000000017941 */ /* 0x000fea0003800200 */
.L_x_103:
[----:B------:R-:W-:Y:S05]  /*30b0*/  BRA `(.L_x_104) ;  /* 0x0000000000107947 */ /* 0x000fea0003800000 */
.L_x_102:
[----:B------:R-:W-:Y:S01]  /*30c0*/  FMUL.FTZ R17, R18, R19 ;  /* 0x0000001312117220 */ /* 0x000fe20000410000 */
[----:B------:R-:W-:-:S03]  /*30d0*/  FMUL.FTZ R22, R19, 0.5 ;  /* 0x3f00000013167820 */ /* 0x000fc60000410000 */
[----:B------:R-:W-:-:S04]  /*30e0*/  FFMA R18, -R17, R17, R18 ;  /* 0x0000001111127223 */ /* 0x000fc80000000112 */
[----:B------:R-:W-:-:S07]  /*30f0*/  FFMA R22, R18, R22, R17 ;  /* 0x0000001612167223 */ /* 0x000fce0000000011 */
.L_x_104:
        /* <DEDUP_REMOVED lines=13> */
[----:B------:R-:W-:-:S07]  /*31d0*/  IMAD.MOV.U32 R19, RZ, RZ, R0 ;  /* 0x000000ffff137224 */ /* 0x000fce00078e0000 */
.L_x_106:
[----:B------:R-:W-:Y:S05]  /*31e0*/  BSYNC.RECONVERGENT B3 ;  /* 0x0000000000037941 */ /* 0x000fea0003800200 */
.L_x_105:
[----:B-1----:R-:W-:-:S07]  /*31f0*/  FADD R0, R8, R25 ;  /* 0x0000001908007221 */ /* 0x002fce0000000000 */
.L_x_98:
[----:B------:R-:W-:Y:S05]  /*3200*/  BSYNC.RECONVERGENT B0 ;  /* 0x0000000000007941 */ /* 0x000fea0003800200 */
.L_x_97:
[----:B------:R-:W0:Y:S01]  /*3210*/  LDC.64 R16, c[0x3][R3+0x10] ;  /* 0x00c0040003107b82 */ /* 0x000e220000000a00 */
[CC--:B------:R-:W-:Y:S01]  /*3220*/  FSETP.GT.AND P0, PT, R0.reuse, R11.reuse, PT ;  /* 0x0000000b0000720b */ /* 0x0c0fe20003f04000 */
[----:B------:R-:W-:Y:S03]  /*3230*/  BSSY.RECONVERGENT B0, `(.L_x_107) ;  /* 0x000003e000007945 */ /* 0x000fe60003800200 */
[----:B------:R-:W-:Y:S01]  /*3240*/  FSEL R11, R0, R11, P0 ;  /* 0x0000000b000b7208 */ /* 0x000fe20000000000 */
[----:B------:R-:W-:Y:S02]  /*3250*/  HFMA2 R0, -RZ, RZ, -36.65625, 4.5359134674072265625e-05 ;  /* 0xd09502f9ff007431 */ /* 0x000fe400000001ff */
[----:B------:R-:W1:Y:S06]  /*3260*/  LDC R18, c[0x3][R3+0xc] ;  /* 0x00c0030003127b82 */ /* 0x000e6c0000000800 */
[----:B------:R-:W-:-:S02]  /*3270*/  @P0 FMUL R12, R19, R10 ;  /* 0x0000000a130c0220 */ /* 0x000fc40000400000 */
        /* <DEDUP_REMOVED lines=20> */
[----:B------:R-:W-:Y:S01]  /*33c0*/  IMAD.MOV.U32 R25, RZ, RZ, R22 ;  /* 0x000000ffff197224 */ /* 0x000fe200078e0016 */
[----:B------:R-:W-:Y:S06]  /*33d0*/  BRA `(.L_x_111) ;  /* 0x0000000000107947 */ /* 0x000fec0003800000 */
.L_x_110:
[----:B------:R-:W-:Y:S01]  /*33e0*/  FMUL.FTZ R25, R20, R17 ;  /* 0x0000001114197220 */ /* 0x000fe20000410000 */
[----:B------:R-:W-:-:S03]  /*33f0*/  FMUL.FTZ R16, R17, 0.5 ;  /* 0x3f00000011107820 */ /* 0x000fc60000410000 */
[----:B------:R-:W-:-:S04]  /*3400*/  FFMA R0, -R25, R25, R20 ;  /* 0x0000001919007223 */ /* 0x000fc80000000114 */
[----:B------:R-:W-:-:S07]  /*3410*/  FFMA R25, R0, R16, R25 ;  /* 0x0000001000197223 */ /* 0x000fce0000000019 */
.L_x_111:
[----:B------:R-:W-:Y:S05]  /*3420*/  BSYNC.RECONVERGENT B1 ;  /* 0x0000000000017941 */ /* 0x000fea0003800200 */
.L_x_109:
[----:B------:R-:W-:Y:S01]  /*3430*/  IADD3 R0, PT, PT, R18, -0xd000000, RZ ;  /* 0xf300000012007810 */ /* 0x000fe20007ffe0ff */
[----:B------:R0:W2:Y:S03]  /*3440*/  MUFU.RSQ R19, R18 ;  /* 0x0000001200137308 */ /* 0x0000a60000001400 */
[----:B------:R-:W-:-:S13]  /*3450*/  ISETP.GT.U32.AND P0, PT, R0, 0x727fffff, PT ;  /* 0x727fffff0000780c */ /* 0x000fda0003f04070 */
[----:B0-----:R-:W-:Y:S05]  /*3460*/  @!P0 BRA `(.L_x_112) ;  /* 0x0000000000188947 */ /* 0x001fea0003800000 */
[----:B------:R-:W-:Y:S01]  /*3470*/  BSSY.RECONVERGENT B1, `(.L_x_113) ;  /* 0x0000004000017945 */ /* 0x000fe20003800200 */
[----:B------:R-:W-:Y:S02]  /*3480*/  MOV R16, R18 ;  /* 0x0000001200107202 */ /* 0x000fe40000000f00 */
[----:B------:R-:W-:-:S07]  /*3490*/  MOV R0, 0x34b0 ;  /* 0x000034b000007802 */ /* 0x000fce0000000f00 */
[----:B-12---:R-:W-:Y:S05]  /*34a0*/  CALL.REL.NOINC `($__internal_0_$__cuda_sm20_sqrt_rn_f32_slowpath) ;  /* 0x0000001400ac7944 */ /* 0x006fea0003c00000 */
[----:B------:R-:W-:Y:S05]  /*34b0*/  BSYNC.RECONVERGENT B1 ;  /* 0x0000000000017941 */ /* 0x000fea0003800200 */
.L_x_113:
[----:B------:R-:W-:Y:S05]  /*34c0*/  BRA `(.L_x_114) ;  /* 0x0000000000107947 */ /* 0x000fea0003800000 */
.L_x_112:
[----:B--2---:R-:W-:Y:S01]  /*34d0*/  FMUL.FTZ R17, R18, R19 ;  /* 0x0000001312117220 */ /* 0x004fe20000410000 */
[----:B------:R-:W-:-:S03]  /*34e0*/  FMUL.FTZ R22, R19, 0.5 ;  /* 0x3f00000013167820 */ /* 0x000fc60000410000 */
[----:B------:R-:W-:-:S04]  /*34f0*/  FFMA R18, -R17, R17, R18 ;  /* 0x0000001111127223 */ /* 0x000fc80000000112 */
[----:B------:R-:W-:-:S07]  /*3500*/  FFMA R22, R18, R22, R17 ;  /* 0x0000001612167223 */ /* 0x000fce0000000011 */
.L_x_114:
        /* <DEDUP_REMOVED lines=9> */
[----:B------:R-:W-:Y:S01]  /*35a0*/  MOV R23, R22 ;  /* 0x0000001600177202 */ /* 0x000fe20000000f00 */
[----:B------:R-:W-:Y:S01]  /*35b0*/  IMAD.MOV.U32 R26, RZ, RZ, R25 ;  /* 0x000000ffff1a7224 */ /* 0x000fe200078e0019 */
[----:B------:R-:W-:-:S07]  /*35c0*/  MOV R16, 0x35e0 ;  /* 0x000035e000107802 */ /* 0x000fce0000000f00 */
[----:B-1----:R-:W-:Y:S05]  /*35d0*/  CALL.REL.NOINC `($__internal_1_$__cuda_sm3x_div_rn_noftz_f32_slowpath) ;  /* 0x0000001400b87944 */ /* 0x002fea0003c00000 */
[----:B------:R-:W-:-:S07]  /*35e0*/  MOV R19, R0 ;  /* 0x0000000000137202 */ /* 0x000fce0000000f00 */
.L_x_116:
[----:B------:R-:W-:Y:S05]  /*35f0*/  BSYNC.RECONVERGENT B3 ;  /* 0x0000000000037941 */ /* 0x000fea0003800200 */
.L_x_115:
[----:B-1----:R-:W-:-:S07]  /*3600*/  FADD R0, R10, R25 ;  /* 0x000000190a007221 */ /* 0x002fce0000000000 */
.L_x_108:
[----:B------:R-:W-:Y:S05]  /*3610*/  BSYNC.RECONVERGENT B0 ;  /* 0x0000000000007941 */ /* 0x000fea0003800200 */
.L_x_107:
[----:B------:R-:W0:Y:S01]  /*3620*/  LDC.64 R16, c[0x3][R3+0x28] ;  /* 0x00c00a0003107b82 */ /* 0x000e220000000a00 */
[CC--:B------:R-:W-:Y:S01]  /*3630*/  FSETP.GT.AND P0, PT, R0.reuse, R11.reuse, PT ;  /* 0x0000000b0000720b */ /* 0x0c0fe20003f04000 */
[----:B------:R-:W-:Y:S03]  /*3640*/  BSSY.RECONVERGENT B0, `(.L_x_117) ;  /* 0x000003e000007945 */ /* 0x000fe60003800200 */
[----:B------:R-:W-:-:S03]  /*3650*/  FSEL R11, R0, R11, P0 ;  /* 0x0000000b000b7208 */ /* 0x000fc60000000000 */
[----:B------:R-:W1:Y:S06]  /*3660*/  LDC R21, c[0x3][R3+0x30] ;  /* 0x00c00c0003157b82 */ /* 0x000e6c0000000800 */
[----:B------:R-:W-:Y:S01]  /*3670*/  @P0 FMUL R12, R19, R8 ;  /* 0x00000008130c0220 */ /* 0x000fe20000400000 */
[----:B------:R-:W-:Y:S01]  /*3680*/  HFMA2 R8, -RZ, RZ, -36.65625, 4.5359134674072265625e-05 ;  /* 0xd09502f9ff087431 */ /* 0x000fe200000001ff */
        /* <DEDUP_REMOVED lines=17> */
[----:B------:R-:W-:Y:S01]  /*37a0*/  IMAD.MOV.U32 R16, RZ, RZ, R20 ;  /* 0x000000ffff107224 */ /* 0x000fe200078e0014 */
[----:B------:R-:W-:-:S07]  /*37b0*/  MOV R0, 0x37d0 ;  /* 0x000037d000007802 */ /* 0x000fce0000000f00 */
[----:B-1----:R-:W-:Y:S05]  /*37c0*/  CALL.REL.NOINC `($__internal_0_$__cuda_sm20_sqrt_rn_f32_slowpath) ;  /* 0x0000001000e47944 */ /* 0x002fea0003c00000 */
[----:B------:R-:W-:Y:S01]  /*37d0*/  MOV R25, R22 ;  /* 0x0000001600197202 */ /* 0x000fe20000000f00 */
[----:B------:R-:W-:Y:S06]  /*37e0*/  BRA `(.L_x_121) ;  /* 0x0000000000107947 */ /* 0x000fec0003800000 */
.L_x_120:
[----:B------:R-:W-:Y:S01]  /*37f0*/  FMUL.FTZ R25, R20, R17 ;  /* 0x0000001114197220 */ /* 0x000fe20000410000 */
[----:B------:R-:W-:-:S03]  /*3800*/  FMUL.FTZ R16, R17, 0.5 ;  /* 0x3f00000011107820 */ /* 0x000fc60000410000 */
[----:B------:R-:W-:-:S04]  /*3810*/  FFMA R0, -R25, R25, R20 ;  /* 0x0000001919007223 */ /* 0x000fc80000000114 */
[----:B------:R-:W-:-:S07]  /*3820*/  FFMA R25, R0, R16, R25 ;  /* 0x0000001000197223 */ /* 0x000fce0000000019 */
.L_x_121:
[----:B------:R-:W-:Y:S05]  /*3830*/  BSYNC.RECONVERGENT B1 ;  /* 0x0000000000017941 */ /* 0x000fea0003800200 */
.L_x_119:
        /* <DEDUP_REMOVED lines=9> */
.L_x_123:
[----:B------:R-:W-:Y:S05]  /*38d0*/  BRA `(.L_x_124) ;  /* 0x0000000000107947 */ /* 0x000fea0003800000 */
.L_x_122:
[----:B--2---:R-:W-:Y:S01]  /*38e0*/  FMUL.FTZ R17, R18, R19 ;  /* 0x0000001312117220 */ /* 0x004fe20000410000 */
[----:B------:R-:W-:-:S03]  /*38f0*/  FMUL.FTZ R22, R19, 0.5 ;  /* 0x3f00000013167820 */ /* 0x000fc60000410000 */
[----:B------:R-:W-:-:S04]  /*3900*/  FFMA R18, -R17, R17, R18 ;  /* 0x0000001111127223 */ /* 0x000fc80000000112 */
[----:B------:R-:W-:-:S07]  /*3910*/  FFMA R22, R18, R22, R17 ;  /* 0x0000001612167223 */ /* 0x000fce0000000011 */
.L_x_124:
        /* <DEDUP_REMOVED lines=12> */
[----:B-1----:R-:W-:Y:S05]  /*39e0*/  CALL.REL.NOINC `($__internal_1_$__cuda_sm3x_div_rn_noftz_f32_slowpath) ;  /* 0x0000001000b47944 */ /* 0x002fea0003c00000 */
.L_x_126:
[----:B------:R-:W-:Y:S05]  /*39f0*/  BSYNC.RECONVERGENT B3 ;  /* 0x0000000000037941 */ /* 0x000fea0003800200 */
.L_x_125:
[----:B-1----:R-:W-:Y:S01]  /*3a00*/  FADD R8, R8, R25 ;  /* 0x0000001908087221 */ /* 0x002fe20000000000 */
[----:B------:R-:W-:-:S07]  /*3a10*/  MOV R19, R0 ;  /* 0x0000000000137202 */ /* 0x000fce0000000f00 */
.L_x_118:
[----:B------:R-:W-:Y:S05]  /*3a20*/  BSYNC.RECONVERGENT B0 ;  /* 0x0000000000007941 */ /* 0x000fea0003800200 */
.L_x_117:
[----:B------:R-:W-:Y:S01]  /*3a30*/  UIADD3 UR4, UPT, UPT, UR4, 0x4, URZ ;  /* 0x0000000404047890 */ /* 0x000fe2000fffe0ff */
[CC--:B------:R-:W-:Y:S02]  /*3a40*/  FSETP.GT.AND P0, PT, R8.reuse, R11.reuse, PT ;  /* 0x0000000b0800720b */ /* 0x0c0fe40003f04000 */
[----:B------:R-:W-:Y:S01]  /*3a50*/  IADD3 R3, PT, PT, R3, 0x70, RZ ;  /* 0x0000007003037810 */ /* 0x000fe20007ffe0ff */
[----:B------:R-:W-:Y:S01]  /*3a60*/  UISETP.NE.AND UP0, UPT, UR4, URZ, UPT ;  /* 0x000000ff0400728c */ /* 0x000fe2000bf05270 */
[----:B------:R-:W-:-:S09]  /*3a70*/  FSEL R11, R8, R11, P0 ;  /* 0x0000000b080b7208 */ /* 0x000fd20000000000 */
[----:B------:R-:W-:Y:S01]  /*3a80*/  @P0 FMUL R12, R19, R10 ;  /* 0x0000000a130c0220 */ /* 0x000fe20000400000 */
[----:B------:R-:W-:Y:S06]  /*3a90*/  BRA.U UP0, `(.L_x_127) ;  /* 0xffffffed00e07547 */ /* 0x000fec000b83ffff */
[----:B------:R-:W-:-:S07]  /*3aa0*/  MOV R10, UR10 ;  /* 0x0000000a000a7c02 */ /* 0x000fce0008000f00 */
.L_x_86:
[----:B------:R-:W-:-:S09]  /*3ab0*/  UISETP.NE.AND UP0, UPT, UR7, URZ, UPT ;  /* 0x000000ff0700728c */ /* 0x000fd2000bf05270 */
[----:B------:R-:W-:Y:S05]  /*3ac0*/  BRA.U !UP0, `(.L_x_128) ;  /* 0x0000000d08247547 */ /* 0x000fea000b800000 */
[----:B------:R-:W-:-:S09]  /*3ad0*/  UISETP.NE.AND UP0, UPT, UR7, 0x1, UPT ;  /* 0x000000010700788c */ /* 0x000fd2000bf05270 */
        /* <DEDUP_REMOVED lines=28> */
.L_x_133:
[----:B------:R-:W-:Y:S01]  /*3ca0*/  FMUL.FTZ R25, R20, R17 ;  /* 0x0000001114197220 */ /* 0x000fe20000410000 */
[----:B------:R-:W-:-:S03]  /*3cb0*/  FMUL.FTZ R16, R17, 0.5 ;  /* 0x3f00000011107820 */ /* 0x000fc60000410000 */
[----:B------:R-:W-:-:S04]  /*3cc0*/  FFMA R0, -R25, R25, R20 ;  /* 0x0000001919007223 */ /* 0x000fc80000000114 */
[----:B------:R-:W-:-:S07]  /*3cd0*/  FFMA R25, R0, R16, R25 ;  /* 0x0000001000197223 */ /* 0x000fce0000000019 */
.L_x_134:
[----:B------:R-:W-:Y:S05]  /*3ce0*/  BSYNC.RECONVERGENT B1 ;  /* 0x0000000000017941 */ /* 0x000fea0003800200 */
.L_x_132:
        /* <DEDUP_REMOVED lines=9> */
.L_x_136:
[----:B------:R-:W-:Y:S05]  /*3d80*/  BRA `(.L_x_137) ;  /* 0x0000000000107947 */ /* 0x000fea0003800000 */
.L_x_135:
[----:B--2---:R-:W-:Y:S01]  /*3d90*/  FMUL.FTZ R22, R23, R0 ;  /* 0x0000000017167220 */ /* 0x004fe20000410000 */
[----:B------:R-:W-:-:S03]  /*3da0*/  FMUL.FTZ R0, R0, 0.5 ;  /* 0x3f00000000007820 */ /* 0x000fc60000410000 */
[----:B------:R-:W-:-:S04]  /*3db0*/  FFMA R23, -R22, R22, R23 ;  /* 0x0000001616177223 */ /* 0x000fc80000000117 */
[----:B------:R-:W-:-:S07]  /*3dc0*/  FFMA R22, R23, R0, R22 ;  /* 0x0000000017167223 */ /* 0x000fce0000000016 */
.L_x_137:
        /* <DEDUP_REMOVED lines=14> */
.L_x_139:
[----:B------:R-:W-:Y:S05]  /*3eb0*/  BSYNC.RECONVERGENT B3 ;  /* 0x0000000000037941 */ /* 0x000fea0003800200 */
.L_x_138:
[----:B-1----:R-:W-:-:S07]  /*3ec0*/  FADD R0, R18, R25 ;  /* 0x0000001912007221 */ /* 0x002fce0000000000 */
.L_x_131:
[----:B------:R-:W-:Y:S05]  /*3ed0*/  BSYNC.RECONVERGENT B0 ;  /* 0x0000000000007941 */ /* 0x000fea0003800200 */
.L_x_130:
[----:B------:R-:W0:Y:S01]  /*3ee0*/  LDC.64 R16, c[0x3][R8+0x28] ;  /* 0x00c00a0008107b82 */ /* 0x000e220000000a00 */
[C---:B------:R-:W-:Y:S01]  /*3ef0*/  FSETP.GT.AND P0, PT, R0.reuse, R11, PT ;  /* 0x0000000b0000720b */ /* 0x040fe20003f04000 */
[----:B------:R-:W-:Y:S01]  /*3f00*/  FMUL R3, R19, R3 ;  /* 0x0000000313037220 */ /* 0x000fe20000400000 */
[----:B------:R-:W-:Y:S02]  /*3f10*/  BSSY.RECONVERGENT B0, `(.L_x_140) ;  /* 0x000003e000007945 */ /* 0x000fe40003800200 */
[----:B------:R-:W-:Y:S01]  /*3f20*/  FSEL R11, R0, R11, P0 ;  /* 0x0000000b000b7208 */ /* 0x000fe20000000000 */
[----:B------:R-:W-:Y:S01]  /*3f30*/  HFMA2 R0, -RZ, RZ, -36.65625, 4.5359134674072265625e-05 ;  /* 0xd09502f9ff007431 */ /* 0x000fe200000001ff */
[----:B------:R-:W-:Y:S01]  /*3f40*/  FSEL R12, R3, R12, P0 ;  /* 0x0000000c030c7208 */ /* 0x000fe20000000000 */
[----:B------:R-:W1:Y:S08]  /*3f50*/  LDC R21, c[0x3][R8+0x30] ;  /* 0x00c00c0008157b82 */ /* 0x000e700000000800 */
        /* <DEDUP_REMOVED lines=17> */
[----:B------:R-:W-:Y:S02]  /*4070*/  MOV R16, R20 ;  /* 0x0000001400107202 */ /* 0x000fe40000000f00 */
[----:B------:R-:W-:-:S07]  /*4080*/  MOV R0, 0x40a0 ;  /* 0x000040a000007802 */ /* 0x000fce0000000f00 */
[----:B0-----:R-:W-:Y:S05]  /*4090*/  CALL.REL.NOINC `($__internal_0_$__cuda_sm20_sqrt_rn_f32_slowpath) ;  /* 0x0000000800b07944 */ /* 0x001fea0003c00000 */
[----:B------:R-:W-:Y:S01]  /*40a0*/  MOV R3, R22 ;  /* 0x0000001600037202 */ /* 0x000fe20000000f00 */
[----:B------:R-:W-:Y:S06]  /*40b0*/  BRA `(.L_x_144) ;  /* 0x0000000000107947 */ /* 0x000fec0003800000 */
.L_x_143:
[----:B------:R-:W-:Y:S01]  /*40c0*/  FMUL.FTZ R3, R20, R17 ;  /* 0x0000001114037220 */ /* 0x000fe20000410000 */
[----:B------:R-:W-:-:S03]  /*40d0*/  FMUL.FTZ R16, R17, 0.5 ;  /* 0x3f00000011107820 */ /* 0x000fc60000410000 */
[----:B------:R-:W-:-:S04]  /*40e0*/  FFMA R0, -R3, R3, R20 ;  /* 0x0000000303007223 */ /* 0x000fc80000000114 */
[----:B------:R-:W-:-:S07]  /*40f0*/  FFMA R3, R0, R16, R3 ;  /* 0x0000001000037223 */ /* 0x000fce0000000003 */
.L_x_144:
[----:B------:R-:W-:Y:S05]  /*4100*/  BSYNC.RECONVERGENT B1 ;  /* 0x0000000000017941 */ /* 0x000fea0003800200 */
.L_x_142:
        /* <DEDUP_REMOVED lines=9> */
.L_x_146:
[----:B------:R-:W-:Y:S05]  /*41a0*/  BRA `(.L_x_147) ;  /* 0x0000000000107947 */ /* 0x000fea0003800000 */
.L_x_145:
[----:B--2---:R-:W-:Y:S01]  /*41b0*/  FMUL.FTZ R22, R23, R0 ;  /* 0x0000000017167220 */ /* 0x004fe20000410000 */
[----:B------:R-:W-:-:S03]  /*41c0*/  FMUL.FTZ R0, R0, 0.5 ;  /* 0x3f00000000007820 */ /* 0x000fc60000410000 */
[----:B------:R-:W-:-:S04]  /*41d0*/  FFMA R23, -R22, R22, R23 ;  /* 0x0000001616177223 */ /* 0x000fc80000000117 */
[----:B------:R-:W-:-:S07]  /*41e0*/  FFMA R22, R23, R0, R22 ;  /* 0x0000000017167223 */ /* 0x000fce0000000016 */
.L_x_147:
        /* <DEDUP_REMOVED lines=13> */
[----:B------:R-:W-:-:S07]  /*42c0*/  MOV R19, R0 ;  /* 0x0000000000137202 */ /* 0x000fce0000000f00 */
.L_x_149:
[----:B------:R-:W-:Y:S05]  /*42d0*/  BSYNC.RECONVERGENT B3 ;  /* 0x0000000000037941 */ /* 0x000fea0003800200 */
.L_x_148:
[----:B0-----:R-:W-:-:S07]  /*42e0*/  FADD R0, R8, R3 ;  /* 0x0000000308007221 */ /* 0x001fce0000000000 */
.L_x_141:
[----:B------:R-:W-:Y:S05]  /*42f0*/  BSYNC.RECONVERGENT B0 ;  /* 0x0000000000007941 */ /* 0x000fea0003800200 */
.L_x_140:
[-C--:B------:R-:W-:Y:S02]  /*4300*/  FSETP.GT.AND P0, PT, R0, R11.reuse, PT ;  /* 0x0000000b0000720b */ /* 0x080fe40003f04000 */
[----:B------:R-:W-:Y:S02]  /*4310*/  IADD3 R10, PT, PT, R10, 0x2, RZ ;  /* 0x000000020a0a7810 */ /* 0x000fe40007ffe0ff */
[----:B------:R-:W-:-:S09]  /*4320*/  FSEL R11, R0, R11, P0 ;  /* 0x0000000b000b7208 */ /* 0x000fd20000000000 */
[----:B------:R-:W-:-:S07]  /*4330*/  @P0 FMUL R12, R19, R18 ;  /* 0x00000012130c0220 */ /* 0x000fce0000400000 */
.L_x_129:
[----:B------:R-:W0:Y:S02]  /*4340*/  LDCU UR4, c[0x0][0x38c] ;  /* 0x00007180ff0477ac */ /* 0x000e240008000800 */
[----:B0-----:R-:W-:-:S09]  /*4350*/  ULOP3.LUT UP0, URZ, UR4, 0x1, URZ, 0xc0, !UPT ;  /* 0x0000000104ff7892 */ /* 0x001fd2000f80c0ff */
[----:B------:R-:W-:Y:S05]  /*4360*/  BRA.U !UP0, `(.L_x_128) ;  /* 0x0000000108fc7547 */ /* 0x000fea000b800000 */
[----:B------:R-:W-:Y:S01]  /*4370*/  IMAD R3, R10, 0x1c, RZ ;  /* 0x0000001c0a037824 */ /* 0x000fe200078e02ff */
[----:B------:R-:W-:Y:S01]  /*4380*/  BSSY.RECONVERGENT B0, `(.L_x_150) ;  /* 0x000003b000007945 */ /* 0x000fe20003800200 */
[----:B------:R-:W-:Y:S02]  /*4390*/  HFMA2 R26, -RZ, RZ, -36.65625, 4.5359134674072265625e-05 ;  /* 0xd09502f9ff1a7431 */ /* 0x000fe400000001ff */
[----:B------:R-:W0:Y:S08]  /*43a0*/  LDC.64 R16, c[0x3][R3+0x10] ;  /* 0x00c0040003107b82 */ /* 0x000e300000000a00 */
[----:B------:R-:W1:Y:S01]  /*43b0*/  LDC R8, c[0x3][R3+0xc] ;  /* 0x00c0030003087b82 */ /* 0x000e620000000800 */
[----:B0-----:R-:W-:Y:S01]  /*43c0*/  FADD R16, R9, -R16 ;  /* 0x8000001009107221 */ /* 0x001fe20000000000 */
[----:B------:R-:W-:-:S06]  /*43d0*/  FADD R17, R4, -R17 ;  /* 0x8000001104117221 */ /* 0x000fcc0000000000 */
[----:B------:R0:W2:Y:S01]  /*43e0*/  LDC R4, c[0x3][R3] ;  /* 0x00c0000003047b82 */ /* 0x0000a20000000800 */
[----:B------:R-:W-:Y:S01]  /*43f0*/  FMUL R21, R16, R16 ;  /* 0x0000001010157220 */ /* 0x000fe20000400000 */
[----:B------:R-:W-:Y:S01]  /*4400*/  FMUL R17, R17, R17 ;  /* 0x0000001111117220 */ /* 0x000fe20000400000 */
[----:B-1----:R-:W-:-:S03]  /*4410*/  FMUL R8, R8, R8 ;  /* 0x0000000808087220 */ /* 0x002fc60000400000 */
[----:B------:R-:W-:-:S05]  /*4420*/  FADD R9, R21, R17 ;  /* 0x0000001115097221 */ /* 0x000fca0000000000 */
[----:B------:R-:W-:-:S13]  /*4430*/  FSETP.GEU.AND P0, PT, R9, R8, PT ;  /* 0x000000080900720b */ /* 0x000fda0003f0e000 */
[----:B0-----:R-:W-:Y:S05]  /*4440*/  @P0 BRA `(.L_x_151) ;  /* 0x0000000000b80947 */ /* 0x001fea0003800000 */
[----:B------:R-:W-:Y:S01]  /*4450*/  FADD R0, -R21, R8 ;  /* 0x0000000815007221 */ /* 0x000fe20000000100 */
[----:B------:R-:W0:Y:S01]  /*4460*/  LDC R3, c[0x3][R3+0x18] ;  /* 0x00c0060003037b82 */ /* 0x000e220000000800 */
[----:B------:R-:W-:Y:S02]  /*4470*/  BSSY.RECONVERGENT B1, `(.L_x_152) ;  /* 0x000000e000017945 */ /* 0x000fe40003800200 */
[----:B------:R-:W-:-:S04]  /*4480*/  FADD R16, -R17, R0 ;  /* 0x0000000011107221 */ /* 0x000fc80000000100 */
[----:B------:R-:W-:Y:S01]  /*4490*/  VIADD R0, R16, 0xf3000000 ;  /* 0xf300000010007836 */ /* 0x000fe20000000000 */
[----:B------:R1:W3:Y:S04]  /*44a0*/  MUFU.RSQ R9, R16 ;  /* 0x0000001000097308 */ /* 0x0002e80000001400 */
[----:B------:R-:W-:-:S13]  /*44b0*/  ISETP.GT.U32.AND P0, PT, R0, 0x727fffff, PT ;  /* 0x727fffff0000780c */ /* 0x000fda0003f04070 */
[----:B-1-3--:R-:W-:Y:S05]  /*44c0*/  @!P0 BRA `(.L_x_153) ;  /* 0x0000000000108947 */ /* 0x00afea0003800000 */
[----:B------:R-:W-:-:S07]  /*44d0*/  MOV R0, 0x44f0 ;  /* 0x000044f000007802 */ /* 0x000fce0000000f00 */
[----:B0-2---:R-:W-:Y:S05]  /*44e0*/  CALL.REL.NOINC `($__internal_0_$__cuda_sm20_sqrt_rn_f32_slowpath) ;  /* 0x00000004009c7944 */ /* 0x005fea0003c00000 */
[----:B------:R-:W-:Y:S01]  /*44f0*/  MOV R26, R22 ;  /* 0x00000016001a7202 */ /* 0x000fe20000000f00 */
[----:B------:R-:W-:Y:S06]  /*4500*/  BRA `(.L_x_154) ;  /* 0x0000000000107947 */ /* 0x000fec0003800000 */
.L_x_153:
[----:B------:R-:W-:Y:S01]  /*4510*/  FMUL.FTZ R26, R16, R9 ;  /* 0x00000009101a7220 */ /* 0x000fe20000410000 */
[----:B------:R-:W-:-:S03]  /*4520*/  FMUL.FTZ R0, R9, 0.5 ;  /* 0x3f00000009007820 */ /* 0x000fc60000410000 */
[----:B------:R-:W-:-:S04]  /*4530*/  FFMA R9, -R26, R26, R16 ;  /* 0x0000001a1a097223 */ /* 0x000fc80000000110 */
[----:B------:R-:W-:-:S07]  /*4540*/  FFMA R26, R9, R0, R26 ;  /* 0x00000000091a7223 */ /* 0x000fce000000001a */
.L_x_154:
[----:B------:R-:W-:Y:S05]  /*4550*/  BSYNC.RECONVERGENT B1 ;  /* 0x0000000000017941 */ /* 0x000fea0003800200 */
.L_x_152:
[----:B------:R-:W-:Y:S01]  /*4560*/  IADD3 R0, PT, PT, R8, -0xd000000, RZ ;  /* 0xf300000008007810 */ /* 0x000fe20007ffe0ff */
[----:B------:R1:W3:Y:S03]  /*4570*/  MUFU.RSQ R9, R8 ;  /* 0x0000000800097308 */ /* 0x0002e60000001400 */
[----:B------:R-:W-:-:S13]  /*4580*/  ISETP.GT.U32.AND P0, PT, R0, 0x727fffff, PT ;  /* 0x727fffff0000780c */ /* 0x000fda0003f04070 */
[----:B-1----:R-:W-:Y:S05]  /*4590*/  @!P0 BRA `(.L_x_155) ;  /* 0x00000000001c8947 */ /* 0x002fea0003800000 */
[----:B------:R-:W-:Y:S01]  /*45a0*/  BSSY.RECONVERGENT B1, `(.L_x_156) ;  /* 0x0000004000017945 */ /* 0x000fe20003800200 */
[----:B------:R-:W-:Y:S02]  /*45b0*/  MOV R16, R8 ;  /* 0x0000000800107202 */ /* 0x000fe40000000f00 */
[----:B------:R-:W-:-:S07]  /*45c0*/  MOV R0, 0x45e0 ;  /* 0x000045e000007802 */ /* 0x000fce0000000f00 */
[----:B0-23--:R-:W-:Y:S05]  /*45d0*/  CALL.REL.NOINC `($__internal_0_$__cuda_sm20_sqrt_rn_f32_slowpath) ;  /* 0x0000000400607944 */ /* 0x00dfea0003c00000 */
[----:B------:R-:W-:Y:S05]  /*45e0*/  BSYNC.RECONVERGENT B1 ;  /* 0x0000000000017941 */ /* 0x000fea0003800200 */
.L_x_156:
[----:B------:R-:W-:Y:S01]  /*45f0*/  MOV R23, R22 ;  /* 0x0000001600177202 */ /* 0x000fe20000000f00 */
[----:B------:R-:W-:Y:S06]  /*4600*/  BRA `(.L_x_157) ;  /* 0x0000000000107947 */ /* 0x000fec0003800000 */
.L_x_155:
[----:B---3--:R-:W-:Y:S01]  /*4610*/  FMUL.FTZ R23, R8, R9 ;  /* 0x0000000908177220 */ /* 0x008fe20000410000 */
[----:B------:R-:W-:-:S03]  /*4620*/  FMUL.FTZ R0, R9, 0.5 ;  /* 0x3f00000009007820 */ /* 0x000fc60000410000 */
[----:B------:R-:W-:-:S04]  /*4630*/  FFMA R8, -R23, R23, R8 ;  /* 0x0000001717087223 */ /* 0x000fc80000000108 */
[----:B------:R-:W-:-:S07]  /*4640*/  FFMA R23, R8, R0, R23 ;  /* 0x0000000008177223 */ /* 0x000fce0000000017 */
.L_x_157:
[----:B------:R-:W1:Y:S01]  /*4650*/  MUFU.RCP R0, R23 ;  /* 0x0000001700007308 */ /* 0x000e620000001000 */
[----:B------:R-:W-:Y:S07]  /*4660*/  BSSY.RECONVERGENT B3, `(.L_x_158) ;  /* 0x000000a000037945 */ /* 0x000fee0003800200 */
[----:B------:R-:W3:Y:S01]  /*4670*/  FCHK P0, R26, R23 ;  /* 0x000000171a007302 */ /* 0x000ee20000000000 */
[----:B-1----:R-:W-:-:S04]  /*4680*/  FFMA R9, R0, -R23, 1 ;  /* 0x3f80000000097423 */ /* 0x002fc80000000817 */
[----:B------:R-:W-:-:S04]  /*4690*/  FFMA R9, R0, R9, R0 ;  /* 0x0000000900097223 */ /* 0x000fc80000000000 */
[----:B------:R-:W-:-:S04]  /*46a0*/  FFMA R17, R9, R26, RZ ;  /* 0x0000001a09117223 */ /* 0x000fc800000000ff */
[----:B------:R-:W-:-:S04]  /*46b0*/  FFMA R0, R17, -R23, R26 ;  /* 0x8000001711007223 */ /* 0x000fc8000000001a */
[----:B------:R-:W-:Y:S01]  /*46c0*/  FFMA R0, R9, R0, R17 ;  /* 0x0000000009007223 */ /* 0x000fe20000000011 */
[----:B---3--:R-:W-:Y:S06]  /*46d0*/  @!P0 BRA `(.L_x_159) ;  /* 0x0000000000088947 */ /* 0x008fec0003800000 */
[----:B------:R-:W-:-:S07]  /*46e0*/  MOV R16, 0x4700 ;  /* 0x0000470000107802 */ /* 0x000fce0000000f00 */
[----:B0-2---:R-:W-:Y:S05]  /*46f0*/  CALL.REL.NOINC `($__internal_1_$__cuda_sm3x_div_rn_noftz_f32_slowpath) ;  /* 0x0000000400707944 */ /* 0x005fea0003c00000 */
.L_x_159:
[----:B------:R-:W-:Y:S05]  /*4700*/  BSYNC.RECONVERGENT B3 ;  /* 0x0000000000037941 */ /* 0x000fea0003800200 */
.L_x_158:
[----:B0-----:R-:W-:Y:S01]  /*4710*/  FADD R26, R3, R26 ;  /* 0x0000001a031a7221 */ /* 0x001fe20000000000 */
[----:B------:R-:W-:-:S07]  /*4720*/  IMAD.MOV.U32 R19, RZ, RZ, R0 ;  /* 0x000000ffff137224 */ /* 0x000fce00078e0000 */
.L_x_151:
[----:B------:R-:W-:Y:S05]  /*4730*/  BSYNC.RECONVERGENT B0 ;  /* 0x0000000000007941 */ /* 0x000fea0003800200 */
.L_x_150:
[----:B------:R-:W-:-:S13]  /*4740*/  FSETP.GT.AND P0, PT, R26, R11, PT ;  /* 0x0000000b1a00720b */ /* 0x000fda0003f04000 */
[----:B--2---:R-:W-:-:S07]  /*4750*/  @P0 FMUL R12, R19, R4 ;  /* 0x00000004130c0220 */ /* 0x004fce0000400000 */
.L_x_128:
[----:B------:R-:W0:Y:S01]  /*4760*/  LDCU UR4, c[0x0][0x388] ;  /* 0x00007100ff0477ac */ /* 0x000e220008000800 */
[----:B------:R-:W-:Y:S01]  /*4770*/  FMUL R12, R12, 255 ;  /* 0x437f00000c0c7820 */ /* 0x000fe20000400000 */
[C---:B------:R-:W-:Y:S02]  /*4780*/  IADD3 R8, P0, PT, R6.reuse, R5, RZ ;  /* 0x0000000506087210 */ /* 0x040fe40007f1e0ff */
[----:B------:R-:W-:Y:S01]  /*4790*/  IADD3 R13, PT, PT, R13, 0x1, RZ ;  /* 0x000000010d0d7810 */ /* 0x000fe20007ffe0ff */
[----:B------:R-:W1:Y:S01]  /*47a0*/  F2I.U32.TRUNC.NTZ R3, R12 ;  /* 0x0000000c00037305 */ /* 0x000e62000020f000 */
[----:B------:R-:W-:Y:S02]  /*47b0*/  LEA.HI.X.SX32 R9, R6, R7, 0x1, P0 ;  /* 0x0000000706097211 */ /* 0x000fe400000f0eff */
[----:B0-----:R-:W-:-:S03]  /*47c0*/  ISETP.NE.AND P0, PT, R13, UR4, PT ;  /* 0x000000040d007c0c */ /* 0x001fc6000bf05270 */
[----:B-1----:R0:W-:Y:S10]  /*47d0*/  STG.E.U8 desc[UR8][R8.64], R3 ;  /* 0x0000000308007986 */ /* 0x0021f4000c101108 */
[----:B------:R-:W-:Y:S05]  /*47e0*/  @!P0 EXIT ;  /* 0x000000000000894d */ /* 0x000fea0003800000 */
[----:B------:R-:W-:Y:S05]  /*47f0*/  BRA `(.L_x_160) ;  /* 0xffffffdc00d07947 */ /* 0x000fea000383ffff */
.L_x_85:
[C---:B------:R-:W-:Y:S01]  /*4800*/  ISETP.GE.U32.AND P0, PT, R0.reuse, 0x8, PT ;  /* 0x000000080000780c */ /* 0x040fe20003f06070 */
[----:B------:R-:W-:Y:S01]  /*4810*/  HFMA2 R3, -RZ, RZ, 0, 0 ;  /* 0x00000000ff037431 */ /* 0x000fe200000001ff */
[----:B------:R-:W-:-:S04]  /*4820*/  LOP3.LUT R12, R0, 0x7, RZ, 0xc0, !PT ;  /* 0x00000007000c7812 */ /* 0x000fc800078ec0ff */
[----:B------:R-:W-:-:S07]  /*4830*/  ISETP.NE.AND P1, PT, R12, RZ, PT ;  /* 0x000000ff0c00720c */ /* 0x000fce0003f25270 */
[----:B------:R-:W-:Y:S06]  /*4840*/  @!P0 BRA `(.L_x_161) ;  /* 0x00000000004c8947 */ /* 0x000fec0003800000 */
[----:B------:R-:W-:Y:S02]  /*4850*/  LOP3.LUT R3, R0, 0x7ffffff8, RZ, 0xc0, !PT ;  /* 0x7ffffff800037812 */ /* 0x000fe400078ec0ff */
[----:B------:R-:W-:-:S07]  /*4860*/  MOV R4, RZ ;  /* 0x000000ff00047202 */ /* 0x000fce0000000f00 */
.L_x_162:
[C---:B0-----:R-:W-:Y:S02]  /*4870*/  LEA R10, R4.reuse, R2, 0x7 ;  /* 0x00000002040a7211 */ /* 0x041fe400078e38ff */
[----:B------:R-:W-:-:S03]  /*4880*/  IADD3 R4, PT, PT, R4, 0x8, RZ ;  /* 0x0000000804047810 */ /* 0x000fc60007ffe0ff */
[C---:B------:R-:W-:Y:S01]  /*4890*/  VIADD R6, R10.reuse, 0x80 ;  /* 0x000000800a067836 */ /* 0x040fe20000000000 */
[----:B------:R-:W-:-:S04]  /*48a0*/  IADD3 R10, P0, PT, R10, R5, RZ ;  /* 0x000000050a0a7210 */ /* 0x000fc80007f1e0ff */
[C---:B------:R-:W-:Y:S02]  /*48b0*/  IADD3 R8, P2, PT, R6.reuse, R5, RZ ;  /* 0x0000000506087210 */ /* 0x040fe40007f5e0ff */
[-C--:B------:R-:W-:Y:S02]  /*48c0*/  IADD3.X R11, PT, PT, RZ, R7.reuse, RZ, P0, !PT ;  /* 0x00000007ff0b7210 */ /* 0x080fe400007fe4ff */
[----:B------:R-:W-:Y:S02]  /*48d0*/  LEA.HI.X.SX32 R9, R6, R7, 0x1, P2 ;  /* 0x0000000706097211 */ /* 0x000fe400010f0eff */
[----:B------:R-:W-:Y:S01]  /*48e0*/  ISETP.NE.AND P0, PT, R4, R3, PT ;  /* 0x000000030400720c */ /* 0x000fe20003f05270 */
[----:B------:R0:W-:Y:S04]  /*48f0*/  STG.E.U8 desc[UR8][R10.64], RZ ;  /* 0x000000ff0a007986 */ /* 0x0001e8000c101108 */
[----:B------:R0:W-:Y:S04]  /*4900*/  STG.E.U8 desc[UR8][R8.64], RZ ;  /* 0x000000ff08007986 */ /* 0x0001e8000c101108 */
[----:B------:R0:W-:Y:S04]  /*4910*/  STG.E.U8 desc[UR8][R8.64+0x80], RZ ;  /* 0x000080ff08007986 */ /* 0x0001e8000c101108 */
[----:B------:R0:W-:Y:S04]  /*4920*/  STG.E.U8 desc[UR8][R8.64+0x100], RZ ;  /* 0x000100ff08007986 */ /* 0x0001e8000c101108 */
[----:B------:R0:W-:Y:S04]  /*4930*/  STG.E.U8 desc[UR8][R8.64+0x180], RZ ;  /* 0x000180ff08007986 */ /* 0x0001e8000c101108 */
[----:B------:R0:W-:Y:S04]  /*4940*/  STG.E.U8 desc[UR8][R8.64+0x200], RZ ;  /* 0x000200ff08007986 */ /* 0x0001e8000c101108 */
[----:B------:R0:W-:Y:S04]  /*4950*/  STG.E.U8 desc[UR8][R8.64+0x280], RZ ;  /* 0x000280ff08007986 */ /* 0x0001e8000c101108 */
[----:B------:R0:W-:Y:S01]  /*4960*/  STG.E.U8 desc[UR8][R8.64+0x300], RZ ;  /* 0x000300ff08007986 */ /* 0x0001e2000c101108 */
[----:B------:R-:W-:Y:S05]  /*4970*/  @P0 BRA `(.L_x_162) ;  /* 0xfffffffc00bc0947 */ /* 0x000fea000383ffff */
.L_x_161:
[----:B------:R-:W-:Y:S05]  /*4980*/  @!P1 EXIT ;  /* 0x000000000000994d */ /* 0x000fea0003800000 */
[----:B------:R-:W-:Y:S02]  /*4990*/  ISETP.GE.U32.AND P0, PT, R12, 0x4, PT ;  /* 0x000000040c00780c */ /* 0x000fe40003f06070 */
[----:B------:R-:W-:-:S04]  /*49a0*/  LOP3.LUT R6, R0, 0x3, RZ, 0xc0, !PT ;  /* 0x0000000300067812 */ /* 0x000fc800078ec0ff */
[----:B------:R-:W-:-:S07]  /*49b0*/  ISETP.NE.AND P1, PT, R6, RZ, PT ;  /* 0x000000ff0600720c */ /* 0x000fce0003f25270 */
[----:B------:R-:W-:Y:S06]  /*49c0*/  @!P0 BRA `(.L_x_163) ;  /* 0x0000000000208947 */ /* 0x000fec0003800000 */
[C---:B------:R-:W-:Y:S02]  /*49d0*/  LEA R4, R3.reuse, R2, 0x7 ;  /* 0x0000000203047211 */ /* 0x040fe400078e38ff */
[----:B------:R-:W-:Y:S02]  /*49e0*/  IADD3 R3, PT, PT, R3, 0x4, RZ ;  /* 0x0000000403037810 */ /* 0x000fe40007ffe0ff */
[----:B0-----:R-:W-:-:S04]  /*49f0*/  IADD3 R8, P0, PT, R4, R5, RZ ;  /* 0x0000000504087210 */ /* 0x001fc80007f1e0ff */
[----:B------:R-:W-:-:S05]  /*4a00*/  LEA.HI.X.SX32 R9, R4, R7, 0x1, P0 ;  /* 0x0000000704097211 */ /* 0x000fca00000f0eff */
[----:B------:R1:W-:Y:S04]  /*4a10*/  STG.E.U8 desc[UR8][R8.64], RZ ;  /* 0x000000ff08007986 */ /* 0x0003e8000c101108 */
[----:B------:R1:W-:Y:S04]  /*4a20*/  STG.E.U8 desc[UR8][R8.64+0x80], RZ ;  /* 0x000080ff08007986 */ /* 0x0003e8000c101108 */
[----:B------:R1:W-:Y:S04]  /*4a30*/  STG.E.U8 desc[UR8][R8.64+0x100], RZ ;  /* 0x000100ff08007986 */ /* 0x0003e8000c101108 */
[----:B------:R1:W-:Y:S02]  /*4a40*/  STG.E.U8 desc[UR8][R8.64+0x180], RZ ;  /* 0x000180ff08007986 */ /* 0x0003e4000c101108 */
.L_x_163:
[----:B------:R-:W-:Y:S05]  /*4a50*/  @!P1 EXIT ;  /* 0x000000000000994d */ /* 0x000fea0003800000 */
[----:B------:R-:W-:Y:S02]  /*4a60*/  ISETP.NE.AND P0, PT, R6, 0x1, PT ;  /* 0x000000010600780c */ /* 0x000fe40003f05270 */
[----:B------:R-:W-:-:S04]  /*4a70*/  LOP3.LUT R0, R0, 0x1, RZ, 0xc0, !PT ;  /* 0x0000000100007812 */ /* 0x000fc800078ec0ff */
[----:B------:R-:W-:-:S07]  /*4a80*/  ISETP.NE.U32.AND P1, PT, R0, 0x1, PT ;  /* 0x000000010000780c */ /* 0x000fce0003f25070 */
[----:B------:R-:W-:Y:S06]  /*4a90*/  @!P0 BRA `(.L_x_164) ;  /* 0x0000000000188947 */ /* 0x000fec0003800000 */
[C---:B------:R-:W-:Y:S01]  /*4aa0*/  IMAD R0, R3.reuse, 0x80, R2 ;  /* 0x0000008003007824 */ /* 0x040fe200078e0202 */
[----:B------:R-:W-:-:S04]  /*4ab0*/  IADD3 R3, PT, PT, R3, 0x2, RZ ;  /* 0x0000000203037810 */ /* 0x000fc80007ffe0ff */
[----:B01----:R-:W-:-:S04]  /*4ac0*/  IADD3 R8, P0, PT, R0, R5, RZ ;  /* 0x0000000500087210 */ /* 0x003fc80007f1e0ff */
[----:B------:R-:W-:-:S05]  /*4ad0*/  LEA.HI.X.SX32 R9, R0, R7, 0x1, P0 ;  /* 0x0000000700097211 */ /* 0x000fca00000f0eff */
[----:B------:R2:W-:Y:S04]  /*4ae0*/  STG.E.U8 desc[UR8][R8.64], RZ ;  /* 0x000000ff08007986 */ /* 0x0005e8000c101108 */
[----:B------:R2:W-:Y:S02]  /*4af0*/  STG.E.U8 desc[UR8][R8.64+0x80], RZ ;  /* 0x000080ff08007986 */ /* 0x0005e4000c101108 */
.L_x_164:
[----:B------:R-:W-:Y:S05]  /*4b00*/  @P1 EXIT ;  /* 0x000000000000194d */ /* 0x000fea0003800000 */
[----:B------:R-:W-:-:S04]  /*4b10*/  LEA R0, R3, R2, 0x7 ;  /* 0x0000000203007211 */ /* 0x000fc800078e38ff */
[----:B------:R-:W-:-:S04]  /*4b20*/  IADD3 R2, P0, PT, R0, R5, RZ ;  /* 0x0000000500027210 */ /* 0x000fc80007f1e0ff */
[----:B------:R-:W-:-:S05]  /*4b30*/  LEA.HI.X.SX32 R3, R0, R7, 0x1, P0 ;  /* 0x0000000700037211 */ /* 0x000fca00000f0eff */
[----:B------:R-:W-:Y:S01]  /*4b40*/  STG.E.U8 desc[UR8][R2.64], RZ ;  /* 0x000000ff02007986 */ /* 0x000fe2000c101108 */
[----:B------:R-:W-:Y:S05]  /*4b50*/  EXIT ;  /* 0x000000000000794d */ /* 0x000fea0003800000 */
        .weak           $__internal_0_$__cuda_sm20_sqrt_rn_f32_slowpath
        .type           $__internal_0_$__cuda_sm20_sqrt_rn_f32_slowpath,@function
        .size           $__internal_0_$__cuda_sm20_sqrt_rn_f32_slowpath,($__internal_1_$__cuda_sm3x_div_rn_noftz_f32_slowpath - $__internal_0_$__cuda_sm20_sqrt_rn_f32_slowpath)
$__internal_0_$__cuda_sm20_sqrt_rn_f32_slowpath:
[----:B------:R-:W-:-:S13]  /*4b60*/  LOP3.LUT P0, RZ, R16, 0x7fffffff, RZ, 0xc0, !PT ;  /* 0x7fffffff10ff7812 */ /* 0x000fda000780c0ff */
[----:B------:R-:W-:Y:S01]  /*4b70*/  @!P0 MOV R22, R16 ;  /* 0x0000001000168202 */ /* 0x000fe20000000f00 */
[----:B------:R-:W-:Y:S06]  /*4b80*/  @!P0 BRA `(.L_x_165) ;  /* 0x0000000000408947 */ /* 0x000fec0003800000 */
[----:B------:R-:W-:-:S13]  /*4b90*/  FSETP.GEU.FTZ.AND P0, PT, R16, RZ, PT ;  /* 0x000000ff1000720b */ /* 0x000fda0003f1e000 */
[----:B------:R-:W-:Y:S01]  /*4ba0*/  @!P0 MOV R22, 0x7fffffff ;  /* 0x7fffffff00168802 */ /* 0x000fe20000000f00 */
[----:B------:R-:W-:Y:S06]  /*4bb0*/  @!P0 BRA `(.L_x_165) ;  /* 0x0000000000348947 */ /* 0x000fec0003800000 */
[----:B------:R-:W-:-:S13]  /*4bc0*/  FSETP.GTU.FTZ.AND P0, PT, |R16|, +INF , PT ;  /* 0x7f8000001000780b */ /* 0x000fda0003f1c200 */
[----:B------:R-:W-:Y:S01]  /*4bd0*/  @P0 FADD.FTZ R22, R16, 1 ;  /* 0x3f80000010160421 */ /* 0x000fe20000010000 */
[----:B------:R-:W-:Y:S06]  /*4be0*/  @P0 BRA `(.L_x_165) ;  /* 0x0000000000280947 */ /* 0x000fec0003800000 */
[----:B------:R-:W-:-:S13]  /*4bf0*/  FSETP.NEU.FTZ.AND P0, PT, |R16|, +INF , PT ;  /* 0x7f8000001000780b */ /* 0x000fda0003f1d200 */
[----:B------:R-:W-:-:S04]  /*4c00*/  @P0 FFMA R21, R16, 1.84467440737095516160e+19, RZ ;  /* 0x5f80000010150823 */ /* 0x000fc800000000ff */
[----:B------:R-:W0:Y:S02]  /*4c10*/  @P0 MUFU.RSQ R22, R21 ;  /* 0x0000001500160308 */ /* 0x000e240000001400 */
[----:B0-----:R-:W-:Y:S01]  /*4c20*/  @P0 FMUL.FTZ R20, R21, R22 ;  /* 0x0000001615140220 */ /* 0x001fe20000410000 */
[----:B------:R-:W-:Y:S01]  /*4c30*/  @P0 FMUL.FTZ R17, R22, 0.5 ;  /* 0x3f00000016110820 */ /* 0x000fe20000410000 */
[----:B------:R-:W-:Y:S02]  /*4c40*/  @!P0 IMAD.MOV.U32 R22, RZ, RZ, R16 ;  /* 0x000000ffff168224 */ /* 0x000fe400078e0010 */
[----:B------:R-:W-:-:S04]  /*4c50*/  @P0 FADD.FTZ R19, -R20, -RZ ;  /* 0x800000ff14130221 */ /* 0x000fc80000010100 */
[----:B------:R-:W-:-:S04]  /*4c60*/  @P0 FFMA R19, R20, R19, R21 ;  /* 0x0000001314130223 */ /* 0x000fc80000000015 */
[----:B------:R-:W-:-:S04]  /*4c70*/  @P0 FFMA R17, R19, R17, R20 ;  /* 0x0000001113110223 */ /* 0x000fc80000000014 */
[----:B------:R-:W-:-:S07]  /*4c80*/  @P0 FMUL.FTZ R22, R17, 2.3283064365386962891e-10 ;  /* 0x2f80000011160820 */ /* 0x000fce0000410000 */
.L_x_165:
[----:B------:R-:W-:Y:S01]  /*4c90*/  HFMA2 R17, -RZ, RZ, 0, 0 ;  /* 0x00000000ff117431 */ /* 0x000fe200000001ff */
[----:B------:R-:W-:-:S04]  /*4ca0*/  MOV R16, R0 ;  /* 0x0000000000107202 */ /* 0x000fc80000000f00 */
[----:B------:R-:W-:Y:S05]  /*4cb0*/  RET.REL.NODEC R16 `(_ZN3cub18CUB_300001_SM_10006detail9transform16transform_kernelINS2_10policy_hubILb1EN4cuda3std3__45tupleIJN6thrust24THRUST_300001_SM_1000_NS6detail15normal_iteratorINSA_10device_ptrIiEEEEEEEE10policy1000El17raytracer_functorNSD_IhEEJPiEEEvT0_iT1_T2_DpNS2_10kernel_argIT3_EE) ;  /* 0xffffffb010d07950 */ /* 0x000fea0003c3ffff */
        .weak           $__internal_1_$__cuda_sm3x_div_rn_noftz_f32_slowpath
        .type           $__internal_1_$__cuda_sm3x_div_rn_noftz_f32_slowpath,@function
        .size           $__internal_1_$__cuda_sm3x_div_rn_noftz_f32_slowpath,(.L_x_360 - $__internal_1_$__cuda_sm3x_div_rn_noftz_f32_slowpath)
$__internal_1_$__cuda_sm3x_div_rn_noftz_f32_slowpath:
[----:B------:R-:W-:Y:S01]  /*4cc0*/  SHF.R.U32.HI R20, RZ, 0x17, R23 ;  /* 0x00000017ff147819 */ /* 0x000fe20000011617 */
[----:B------:R-:W-:Y:S01]  /*4cd0*/  BSSY.RECONVERGENT B1, `(.L_x_166) ;  /* 0x0000063000017945 */ /* 0x000fe20003800200 */
[--C-:B------:R-:W-:Y:S01]  /*4ce0*/  SHF.R.U32.HI R19, RZ, 0x17, R26.reuse ;  /* 0x00000017ff137819 */ /* 0x100fe2000001161a */
[----:B------:R-:W-:Y:S01]  /*4cf0*/  IMAD.MOV.U32 R0, RZ, RZ, R26 ;  /* 0x000000ffff007224 */ /* 0x000fe200078e001a */
[----:B------:R-:W-:Y:S02]  /*4d00*/  LOP3.LUT R20, R20, 0xff, RZ, 0xc0, !PT ;  /* 0x000000ff14147812 */ /* 0x000fe400078ec0ff */
[----:B------:R-:W-:Y:S02]  /*4d10*/  LOP3.LUT R19, R19, 0xff, RZ, 0xc0, !PT ;  /* 0x000000ff13137812 */ /* 0x000fe400078ec0ff */
[----:B------:R-:W-:Y:S02]  /*4d20*/  IADD3 R17, PT, PT, R20, -0x1, RZ ;  /* 0xffffffff14117810 */ /* 0x000fe40007ffe0ff */
[----:B------:R-:W-:-:S02]  /*4d30*/  IADD3 R22, PT, PT, R19, -0x1, RZ ;  /* 0xffffffff13167810 */ /* 0x000fc40007ffe0ff */
[----:B------:R-:W-:-:S04]  /*4d40*/  ISETP.GT.U32.AND P0, PT, R17, 0xfd, PT ;  /* 0x000000fd1100780c */ /* 0x000fc80003f04070 */
[----:B------:R-:W-:-:S13]  /*4d50*/  ISETP.GT.U32.OR P0, PT, R22, 0xfd, P0 ;  /* 0x000000fd1600780c */ /* 0x000fda0000704470 */
[----:B------:R-:W-:Y:S01]  /*4d60*/  @!P0 MOV R21, RZ ;  /* 0x000000ff00158202 */ /* 0x000fe20000000f00 */
[----:B------:R-:W-:Y:S06]  /*4d70*/  @!P0 BRA `(.L_x_167) ;  /* 0x00000000005c8947 */ /* 0x000fec0003800000 */
[----:B------:R-:W-:Y:S02]  /*4d80*/  FSETP.GTU.FTZ.AND P0, PT, |R26|, +INF , PT ;  /* 0x7f8000001a00780b */ /* 0x000fe40003f1c200 */
[----:B------:R-:W-:-:S04]  /*4d90*/  FSETP.GTU.FTZ.AND P2, PT, |R23|, +INF , PT ;  /* 0x7f8000001700780b */ /* 0x000fc80003f5c200 */
[----:B------:R-:W-:-:S13]  /*4da0*/  PLOP3.LUT P0, PT, P0, P2, PT, 0xf8, 0x8f ;  /* 0x00000000008f781c */ /* 0x000fda0000705f70 */
[----:B------:R-:W-:Y:S05]  /*4db0*/  @P0 BRA `(.L_x_168) ;  /* 0x00000004004c0947 */ /* 0x000fea0003800000 */
[----:B------:R-:W-:-:S13]  /*4dc0*/  LOP3.LUT P0, RZ, R23, 0x7fffffff, R0, 0xc8, !PT ;  /* 0x7fffffff17ff7812 */ /* 0x000fda000780c800 */
[----:B------:R-:W-:Y:S05]  /*4dd0*/  @!P0 BRA `(.L_x_169) ;  /* 0x00000004003c8947 */ /* 0x000fea0003800000 */
[C---:B------:R-:W-:Y:S02]  /*4de0*/  FSETP.NEU.FTZ.AND P2, PT, |R26|.reuse, +INF , PT ;  /* 0x7f8000001a00780b */ /* 0x040fe40003f5d200 */
[----:B------:R-:W-:Y:S02]  /*4df0*/  FSETP.NEU.FTZ.AND P3, PT, |R23|, +INF , PT ;  /* 0x7f8000001700780b */ /* 0x000fe40003f7d200 */
[----:B------:R-:W-:-:S11]  /*4e00*/  FSETP.NEU.FTZ.AND P0, PT, |R26|, +INF , PT ;  /* 0x7f8000001a00780b */ /* 0x000fd60003f1d200 */
[----:B------:R-:W-:Y:S05]  /*4e10*/  @!P3 BRA !P2, `(.L_x_169) ;  /* 0x00000004002cb947 */ /* 0x000fea0005000000 */
[----:B------:R-:W-:-:S04]  /*4e20*/  LOP3.LUT P2, RZ, R0, 0x7fffffff, RZ, 0xc0, !PT ;  /* 0x7fffffff00ff7812 */ /* 0x000fc8000784c0ff */
[----:B------:R-:W-:-:S13]  /*4e30*/  PLOP3.LUT P2, PT, P3, P2, PT, 0x2f, 0xf2 ;  /* 0x0000000000f2781c */ /* 0x000fda0001f44577 */
[----:B------:R-:W-:Y:S05]  /*4e40*/  @P2 BRA `(.L_x_170) ;  /* 0x0000000400182947 */ /* 0x000fea0003800000 */
[----:B------:R-:W-:-:S04]  /*4e50*/  LOP3.LUT P2, RZ, R23, 0x7fffffff, RZ, 0xc0, !PT ;  /* 0x7fffffff17ff7812 */ /* 0x000fc8000784c0ff */
[----:B------:R-:W-:-:S13]  /*4e60*/  PLOP3.LUT P0, PT, P0, P2, PT, 0x2f, 0xf2 ;  /* 0x0000000000f2781c */ /* 0x000fda0000704577 */
[----:B------:R-:W-:Y:S05]  /*4e70*/  @P0 BRA `(.L_x_171) ;  /* 0x0000000400000947 */ /* 0x000fea0003800000 */
[----:B------:R-:W-:Y:S02]  /*4e80*/  ISETP.GE.AND P0, PT, R22, RZ, PT ;  /* 0x000000ff1600720c */ /* 0x000fe40003f06270 */
[----:B------:R-:W-:-:S11]  /*4e90*/  ISETP.GE.AND P2, PT, R17, RZ, PT ;  /* 0x000000ff1100720c */ /* 0x000fd60003f46270 */
[----:B------:R-:W-:Y:S01]  /*4ea0*/  @P0 MOV R21, RZ ;  /* 0x000000ff00150202 */ /* 0x000fe20000000f00 */
[----:B------:R-:W-:Y:S01]  /*4eb0*/  @!P0 FFMA R0, R26, 1.84467440737095516160e+19, RZ ;  /* 0x5f8000001a008823 */ /* 0x000fe200000000ff */
[----:B------:R-:W-:Y:S01]  /*4ec0*/  @!P0 MOV R21, 0xffffffc0 ;  /* 0xffffffc000158802 */ /* 0x000fe20000000f00 */
[----:B------:R-:W-:-:S03]  /*4ed0*/  @!P2 FFMA R23, R23, 1.84467440737095516160e+19, RZ ;  /* 0x5f8000001717a823 */ /* 0x000fc600000000ff */
[----:B------:R-:W-:-:S07]  /*4ee0*/  @!P2 IADD3 R21, PT, PT, R21, 0x40, RZ ;  /* 0x000000401515a810 */ /* 0x000fce0007ffe0ff */
.L_x_167:
[----:B------:R-:W-:Y:S01]  /*4ef0*/  LEA R28, R20, 0xc0800000, 0x17 ;  /* 0xc0800000141c7811 */ /* 0x000fe200078eb8ff */
[----:B------:R-:W-:Y:S01]  /*4f00*/  BSSY.RECONVERGENT B2, `(.L_x_172) ;  /* 0x0000036000027945 */ /* 0x000fe20003800200 */
[----:B------:R-:W-:-:S03]  /*4f10*/  IADD3 R19, PT, PT, R19, -0x7f, RZ ;  /* 0xffffff8113137810 */ /* 0x000fc60007ffe0ff */
[----:B------:R-:W-:Y:S01]  /*4f20*/  IMAD.IADD R28, R23, 0x1, -R28 ;  /* 0x00000001171c7824 */ /* 0x000fe200078e0a1c */
[C---:B------:R-:W-:Y:S01]  /*4f30*/  IADD3 R20, PT, PT, R19.reuse, 0x7f, -R20 ;  /* 0x0000007f13147810 */ /* 0x040fe20007ffe814 */
[----:B------:R-:W-:Y:S02]  /*4f40*/  IMAD R0, R19, -0x800000, R0 ;  /* 0xff80000013007824 */ /* 0x000fe400078e0200 */
[----:B------:R-:W0:Y:S01]  /*4f50*/  MUFU.RCP R22, R28 ;  /* 0x0000001c00167308 */ /* 0x000e220000001000 */
[----:B------:R-:W-:Y:S01]  /*4f60*/  FADD.FTZ R17, -R28, -RZ ;  /* 0x800000ff1c117221 */ /* 0x000fe20000010100 */
[----:B------:R-:W-:-:S03]  /*4f70*/  IADD3 R21, PT, PT, R20, R21, RZ ;  /* 0x0000001514157210 */ /* 0x000fc60007ffe0ff */
[----:B0-----:R-:W-:-:S04]  /*4f80*/  FFMA R23, R22, R17, 1 ;  /* 0x3f80000016177423 */ /* 0x001fc80000000011 */
[----:B------:R-:W-:-:S04]  /*4f90*/  FFMA R23, R22, R23, R22 ;  /* 0x0000001716177223 */ /* 0x000fc80000000016 */
[----:B------:R-:W-:-:S04]  /*4fa0*/  FFMA R22, R0, R23, RZ ;  /* 0x0000001700167223 */ /* 0x000fc800000000ff */
[----:B------:R-:W-:-:S04]  /*4fb0*/  FFMA R24, R17, R22, R0 ;  /* 0x0000001611187223 */ /* 0x000fc80000000000 */
[----:B------:R-:W-:-:S04]  /*4fc0*/  FFMA R24, R23, R24, R22 ;  /* 0x0000001817187223 */ /* 0x000fc80000000016 */
[----:B------:R-:W-:-:S04]  /*4fd0*/  FFMA R17, R17, R24, R0 ;  /* 0x0000001811117223 */ /* 0x000fc80000000000 */
[----:B------:R-:W-:-:S05]  /*4fe0*/  FFMA R0, R23, R17, R24 ;  /* 0x0000001117007223 */ /* 0x000fca0000000018 */
[----:B------:R-:W-:-:S04]  /*4ff0*/  SHF.R.U32.HI R19, RZ, 0x17, R0 ;  /* 0x00000017ff137819 */ /* 0x000fc80000011600 */
[----:B------:R-:W-:-:S04]  /*5000*/  LOP3.LUT R20, R19, 0xff, RZ, 0xc0, !PT ;  /* 0x000000ff13147812 */ /* 0x000fc800078ec0ff */
[----:B------:R-:W-:-:S04]  /*5010*/  IADD3 R19, PT, PT, R20, R21, RZ ;  /* 0x0000001514137210 */ /* 0x000fc80007ffe0ff */
[----:B------:R-:W-:-:S04]  /*5020*/  IADD3 R20, PT, PT, R19, -0x1, RZ ;  /* 0xffffffff13147810 */ /* 0x000fc80007ffe0ff */
[----:B------:R-:W-:-:S13]  /*5030*/  ISETP.GE.U32.AND P0, PT, R20, 0xfe, PT ;  /* 0x000000fe1400780c */ /* 0x000fda0003f06070 */
[----:B------:R-:W-:Y:S05]  /*5040*/  @!P0 BRA `(.L_x_173) ;  /* 0x0000000000808947 */ /* 0x000fea0003800000 */
[----:B------:R-:W-:-:S13]  /*5050*/  ISETP.GT.AND P0, PT, R19, 0xfe, PT ;  /* 0x000000fe1300780c */ /* 0x000fda0003f04270 */
[----:B------:R-:W-:Y:S05]  /*5060*/  @P0 BRA `(.L_x_174) ;  /* 0x00000000006c0947 */ /* 0x000fea0003800000 */
[----:B------:R-:W-:-:S13]  /*5070*/  ISETP.GE.AND P0, PT, R19, 0x1, PT ;  /* 0x000000011300780c */ /* 0x000fda0003f06270 */
[----:B------:R-:W-:Y:S05]  /*5080*/  @P0 BRA `(.L_x_175) ;  /* 0x0000000000740947 */ /* 0x000fea0003800000 */
[----:B------:R-:W-:Y:S02]  /*5090*/  ISETP.GE.AND P0, PT, R19, -0x18, PT ;  /* 0xffffffe81300780c */ /* 0x000fe40003f06270 */
[----:B------:R-:W-:-:S11]  /*50a0*/  LOP3.LUT R0, R0, 0x80000000, RZ, 0xc0, !PT ;  /* 0x8000000000007812 */ /* 0x000fd600078ec0ff */
[----:B------:R-:W-:Y:S05]  /*50b0*/  @!P0 BRA `(.L_x_175) ;  /* 0x0000000000688947 */ /* 0x000fea0003800000 */
[CCC-:B------:R-:W-:Y:S01]  /*50c0*/  FFMA.RZ R20, R23.reuse, R17.reuse, R24.reuse ;  /* 0x0000001117147223 */ /* 0x1c0fe2000000c018 */
[CCC-:B------:R-:W-:Y:S01]  /*50d0*/  FFMA.RP R21, R23.reuse, R17.reuse, R24.reuse ;  /* 0x0000001117157223 */ /* 0x1c0fe20000008018 */
[----:B------:R-:W-:Y:S01]  /*50e0*/  FFMA.RM R24, R23, R17, R24 ;  /* 0x0000001117187223 */ /* 0x000fe20000004018 */
[C---:B------:R-:W-:Y:S01]  /*50f0*/  VIADD R17, R19.reuse, 0x20 ;  /* 0x0000002013117836 */ /* 0x040fe20000000000 */
[C---:B------:R-:W-:Y:S02]  /*5100*/  ISETP.NE.AND P3, PT, R19.reuse, RZ, PT ;  /* 0x000000ff1300720c */ /* 0x040fe40003f65270 */
[----:B------:R-:W-:Y:S02]  /*5110*/  LOP3.LUT R20, R20, 0x7fffff, RZ, 0xc0, !PT ;  /* 0x007fffff14147812 */ /* 0x000fe400078ec0ff */
[----:B------:R-:W-:Y:S02]  /*5120*/  ISETP.NE.AND P2, PT, R19, RZ, PT ;  /* 0x000000ff1300720c */ /* 0x000fe40003f45270 */
[----:B------:R-:W-:-:S02]  /*5130*/  LOP3.LUT R20, R20, 0x800000, RZ, 0xfc, !PT ;  /* 0x0080000014147812 */ /* 0x000fc400078efcff */
[----:B------:R-:W-:Y:S02]  /*5140*/  IADD3 R19, PT, PT, -R19, RZ, RZ ;  /* 0x000000ff13137210 */ /* 0x000fe40007ffe1ff */
[----:B------:R-:W-:Y:S02]  /*5150*/  SHF.L.U32 R17, R20, R17, RZ ;  /* 0x0000001114117219 */ /* 0x000fe400000006ff */
[----:B------:R-:W-:Y:S02]  /*5160*/  FSETP.NEU.FTZ.AND P0, PT, R21, R24, PT ;  /* 0x000000181500720b */ /* 0x000fe40003f1d000 */
[----:B------:R-:W-:Y:S02]  /*5170*/  SEL R19, R19, RZ, P3 ;  /* 0x000000ff13137207 */ /* 0x000fe40001800000 */
[----:B------:R-:W-:Y:S02]  /*5180*/  ISETP.NE.AND P2, PT, R17, RZ, P2 ;  /* 0x000000ff1100720c */ /* 0x000fe40001745270 */
[----:B------:R-:W-:-:S02]  /*5190*/  SHF.R.U32.HI R20, RZ, R19, R20 ;  /* 0x00000013ff147219 */ /* 0x000fc40000011614 */
[----:B------:R-:W-:Y:S02]  /*51a0*/  PLOP3.LUT P0, PT, P0, P2, PT, 0xf8, 0x8f ;  /* 0x00000000008f781c */ /* 0x000fe40000705f70 */
[----:B------:R-:W-:Y:S02]  /*51b0*/  SHF.R.U32.HI R19, RZ, 0x1, R20 ;  /* 0x00000001ff137819 */ /* 0x000fe40000011614 */
[----:B------:R-:W-:-:S04]  /*51c0*/  SEL R22, RZ, 0x1, !P0 ;  /* 0x00000001ff167807 */ /* 0x000fc80004000000 */
[----:B------:R-:W-:-:S04]  /*51d0*/  LOP3.LUT R17, R22, 0x1, R19, 0xf8, !PT ;  /* 0x0000000116117812 */ /* 0x000fc800078ef813 */
[----:B------:R-:W-:-:S04]  /*51e0*/  LOP3.LUT R20, R17, R20, RZ, 0xc0, !PT ;  /* 0x0000001411147212 */ /* 0x000fc800078ec0ff */
[----:B------:R-:W-:-:S04]  /*51f0*/  IADD3 R19, PT, PT, R19, R20, RZ ;  /* 0x0000001413137210 */ /* 0x000fc80007ffe0ff */
[----:B------:R-:W-:Y:S01]  /*5200*/  LOP3.LUT R0, R19, R0, RZ, 0xfc, !PT ;  /* 0x0000000013007212 */ /* 0x000fe200078efcff */
[----:B------:R-:W-:Y:S06]  /*5210*/  BRA `(.L_x_175) ;  /* 0x0000000000107947 */ /* 0x000fec0003800000 */
.L_x_174:
[----:B------:R-:W-:-:S04]  /*5220*/  LOP3.LUT R0, R0, 0x80000000, RZ, 0xc0, !PT ;  /* 0x8000000000007812 */ /* 0x000fc800078ec0ff */
[----:B------:R-:W-:Y:S01]  /*5230*/  LOP3.LUT R0, R0, 0x7f800000, RZ, 0xfc, !PT ;  /* 0x7f80000000007812 */ /* 0x000fe200078efcff */
[----:B------:R-:W-:Y:S06]  /*5240*/  BRA `(.L_x_175) ;  /* 0x0000000000047947 */ /* 0x000fec0003800000 */
.L_x_173:
[----:B------:R-:W-:-:S07]  /*5250*/  LEA R0, R21, R0, 0x17 ;  /* 0x0000000015007211 */ /* 0x000fce00078eb8ff */
.L_x_175:
[----:B------:R-:W-:Y:S05]  /*5260*/  BSYNC.RECONVERGENT B2 ;  /* 0x0000000000027941 */ /* 0x000fea0003800200 */
.L_x_172:
[----:B------:R-:W-:Y:S05]  /*5270*/  BRA `(.L_x_176) ;  /* 0x0000000000207947 */ /* 0x000fea0003800000 */
.L_x_171:
[----:B------:R-:W-:-:S04]  /*5280*/  LOP3.LUT R0, R23, 0x80000000, R0, 0x48, !PT ;  /* 0x8000000017007812 */ /* 0x000fc800078e4800 */
[----:B------:R-:W-:Y:S01]  /*5290*/  LOP3.LUT R0, R0, 0x7f800000, RZ, 0xfc, !PT ;  /* 0x7f80000000007812 */ /* 0x000fe200078efcff */
[----:B------:R-:W-:Y:S06]  /*52a0*/  BRA `(.L_x_176) ;  /* 0x0000000000147947 */ /* 0x000fec0003800000 */
.L_x_170:
[----:B------:R-:W-:Y:S01]  /*52b0*/  LOP3.LUT R0, R23, 0x80000000, R0, 0x48, !PT ;  /* 0x8000000017007812 */ /* 0x000fe200078e4800 */
[----:B------:R-:W-:Y:S06]  /*52c0*/  BRA `(.L_x_176) ;  /* 0x00000000000c7947 */ /* 0x000fec0003800000 */
.L_x_169:
[----:B------:R-:W0:Y:S01]  /*52d0*/  MUFU.RSQ R0, -QNAN ;  /* 0xffc0000000007908 */ /* 0x000e220000001400 */
[----:B------:R-:W-:Y:S05]  /*52e0*/  BRA `(.L_x_176) ;  /* 0x0000000000047947 */ /* 0x000fea0003800000 */
.L_x_168:
[----:B------:R-:W-:-:S07]  /*52f0*/  FADD.FTZ R0, R26, R23 ;  /* 0x000000171a007221 */ /* 0x000fce0000010000 */
.L_x_176:
[----:B------:R-:W-:Y:S05]  /*5300*/  BSYNC.RECONVERGENT B1 ;  /* 0x0000000000017941 */ /* 0x000fea0003800200 */
.L_x_166:
[----:B------:R-:W-:-:S04]  /*5310*/  HFMA2 R17, -RZ, RZ, 0, 0 ;  /* 0x00000000ff117431 */ /* 0x000fc800000001ff */
[----:B0-----:R-:W-:Y:S05]  /*5320*/  RET.REL.NODEC R16 `(_ZN3cub18CUB_300001_SM_10006detail9transform16transform_kernelINS2_10policy_hubILb1EN4cuda3std3__45tupleIJN6thrust24THRUST_300001_SM_1000_NS6detail15normal_iteratorINSA_10device_ptrIiEEEEEEEE10policy1000El17raytracer_functorNSD_IhEEJPiEEEvT0_iT1_T2_DpNS2_10kernel_argIT3_EE) ;  /* 0xffffffac10347950 */ /* 0x001fea0003c3ffff */
.L_x_177:
[----:B------:R-:W-:-:S00]  /*5330*/  BRA `(.L_x_177) ;  /* 0xfffffffc00fc7947 */ /* 0x000fc0000383ffff */
[----:B------:R-:W-:-:S00]  /*5340*/  NOP ;  /* 0x0000000000007918 */ /* 0x000fc00000000000 */
        /* <DEDUP_REMOVED lines=11> */
.L_x_360:


//--------------------- .text._ZN3cub18CUB_300001_SM_10006detail9transform16transform_kernelINS2_10policy_hubILb1EN4cuda3std3__45tupleIJN6thrust24THRUST_300001_SM_1000_NS6detail15normal_iteratorINSA_10device_ptrIiEEEEEEEE10policy1000Ei17raytracer_functorNSD_IhEEJPiEEEvT0_iT1_T2_DpNS2_10kernel_argIT3_EE --------------------------
	.section	.text._ZN3cub18CUB_300001_SM_10006detail9transform16transform_kernelINS2_10policy_hubILb1EN4cuda3std3__45tupleIJN6thrust24THRUST_300001_SM_1000_NS6detail15normal_iteratorINSA_10device_ptrIiEEEEEEEE10policy1000Ei17raytracer_functorNSD_IhEEJPiEEEvT0_iT1_T2_DpNS2_10kernel_argIT3_EE,"ax",@progbits
	.align	128
        .global         _ZN3cub18CUB_300001_SM_10006detail9transform16transform_kernelINS2_10policy_hubILb1EN4cuda3std3__45tupleIJN6thrust24THRUST_300001_SM_1000_NS6detail15normal_iteratorINSA_10device_ptrIiEEEEEEEE10policy1000Ei17raytracer_functorNSD_IhEEJPiEEEvT0_iT1_T2_DpNS2_10kernel_argIT3_EE
        .type           _ZN3cub18CUB_300001_SM_10006detail9transform16transform_kernelINS2_10policy_hubILb1EN4cuda3std3__45tupleIJN6thrust24THRUST_300001_SM_1000_NS6detail15normal_iteratorINSA_10device_ptrIiEEEEEEEE10policy1000Ei17raytracer_functorNSD_IhEEJPiEEEvT0_iT1_T2_DpNS2_10kernel_argIT3_EE,@function
        .size           _ZN3cub18CUB_300001_SM_10006detail9transform16transform_kernelINS2_10policy_hubILb1EN4cuda3std3__45tupleIJN6thrust24THRUST_300001_SM_1000_NS6detail15normal_iteratorINSA_10device_ptrIiEEEEEEEE10policy1000Ei17raytracer_functorNSD_IhEEJPiEEEvT0_iT1_T2_DpNS2_10kernel_argIT3_EE,(.L_x_362 - _ZN3cub18CUB_300001_SM_10006detail9transform16transform_kernelINS2_10policy_hubILb1EN4cuda3std3__45tupleIJN6thrust24THRUST_300001_SM_1000_NS6detail15normal_iteratorINSA_10device_ptrIiEEEEEEEE10policy1000Ei17raytracer_functorNSD_IhEEJPiEEEvT0_iT1_T2_DpNS2_10kernel_argIT3_EE)
        .other          _ZN3cub18CUB_300001_SM_10006detail9transform16transform_kernelINS2_10policy_hubILb1EN4cuda3std3__45tupleIJN6thrust24THRUST_300001_SM_1000_NS6detail15normal_iteratorINSA_10device_ptrIiEEEEEEEE10policy1000Ei17raytracer_functorNSD_IhEEJPiEEEvT0_iT1_T2_DpNS2_10kernel_argIT3_EE,@"STO_CUDA_ENTRY STV_DEFAULT"
_ZN3cub18CUB_300001_SM_10006detail9transform16transform_kernelINS2_10policy_hubILb1EN4cuda3std3__45tupleIJN6thrust24THRUST_300001_SM_1000_NS6detail15normal_iteratorINSA_10device_ptrIiEEEEEEEE10policy1000Ei17raytracer_functorNSD_IhEEJPiEEEvT0_iT1_T2_DpNS2_10kernel_argIT3_EE:
.text._ZN3cub18CUB_300001_SM_10006detail9transform16transform_kernelINS2_10policy_hubILb1EN4cuda3std3__45tupleIJN6thrust24THRUST_300001_SM_1000_NS6detail15normal_iteratorINSA_10device_ptrIiEEEEEEEE10policy1000Ei17raytracer_functorNSD_IhEEJPiEEEvT0_iT1_T2_DpNS2_10kernel_argIT3_EE:
[----:B------:R-:W-:Y:S08]  /*0000*/  LDC R1, c[0x0][0x37c] ;  /* 0x0000df00ff017b82 */ /* 0x000ff00000000800 */
[----:B------:R-:W0:Y:S01]  /*0010*/  LDC.64 R6, c[0x0][0x380] ;  /* 0x0000e000ff067b82 */ /* 0x000e220000000a00 */
[----:B------:R-:W1:Y:S01]  /*0020*/  S2R R2, SR_TID.X ;  /* 0x0000000000027919 */ /* 0x000e620000002100 */
[----:B------:R-:W2:Y:S01]  /*0030*/  LDCU.64 UR8, c[0x0][0x358] ;  /* 0x00006b00ff0877ac */ /* 0x000ea20008000a00 */
[----:B------:R-:W-:Y:S05]  /*0040*/  BSSY.RECONVERGENT B0, `(.L_x_178) ;  /* 0x0000015000007945 */ /* 0x000fea0003800200 */
[----:B------:R-:W3:Y:S08]  /*0050*/  S2UR UR4, SR_CTAID.X ;  /* 0x00000000000479c3 */ /* 0x000ef00000002500 */
[----:B------:R-:W4:Y:S01]  /*0060*/  LDC.64 R12, c[0x0][0x390] ;  /* 0x0000e400ff0c7b82 */ /* 0x000f220000000a00 */
[----:B0-----:R-:W-:-:S07]  /*0070*/  SHF.L.U32 R0, R7, 0x7, RZ ;  /* 0x0000000707007819 */ /* 0x001fce00000006ff */
[----:B------:R-:W0:Y:S01]  /*0080*/  LDC.64 R14, c[0x0][0x398] ;  /* 0x0000e600ff0e7b82 */ /* 0x000e220000000a00 */
[----:B---3--:R-:W-:Y:S01]  /*0090*/  IMAD R5, R0, UR4, RZ ;  /* 0x0000000400057c24 */ /* 0x008fe2000f8e02ff */
[----:B-1----:R-:W-:-:S04]  /*00a0*/  SHF.L.U32 R11, R2, 0x7, RZ ;  /* 0x00000007020b7819 */ /* 0x002fc800000006ff */
[C---:B------:R-:W-:Y:S02]  /*00b0*/  IADD3 R9, PT, PT, -R5.reuse, R6, RZ ;  /* 0x0000000605097210 */ /* 0x040fe40007ffe1ff */
[----:B----4-:R-:W-:Y:S02]  /*00c0*/  IADD3 R4, P2, PT, R5, R12, RZ ;  /* 0x0000000c05047210 */ /* 0x010fe40007f5e0ff */
[CC--:B------:R-:W-:Y:S02]  /*00d0*/  VIMNMX R3, PT, PT, R0.reuse, R9.reuse, PT ;  /* 0x0000000900037248 */ /* 0x0c0fe40003fe0100 */
[----:B------:R-:W-:Y:S02]  /*00e0*/  ISETP.GT.AND P1, PT, R0, R9, PT ;  /* 0x000000090000720c */ /* 0x000fe40003f24270 */
[----:B------:R-:W-:Y:S01]  /*00f0*/  SHF.L.U32 R6, R3, 0x2, RZ ;  /* 0x0000000203067819 */ /* 0x000fe200000006ff */
[----:B0-----:R-:W-:-:S03]  /*0100*/  IMAD.WIDE R14, R5, 0x4, R14 ;  /* 0x00000004050e7825 */ /* 0x001fc600078e020e */
[----:B------:R-:W-:-:S13]  /*0110*/  ISETP.GE.AND P0, PT, R11, R6, PT ;  /* 0x000000060b00720c */ /* 0x000fda0003f06270 */
[----:B--2---:R-:W-:Y:S05]  /*0120*/  @P0 BRA `(.L_x_179) ;  /* 0x0000000000180947 */ /* 0x004fea0003800000 */
.L_x_180:
[----:B0-----:R-:W-:Y:S02]  /*0130*/  IADD3 R8, P0, PT, R14, R11, RZ ;  /* 0x0000000b0e087210 */ /* 0x001fe40007f1e0ff */
[----:B------:R-:W-:-:S03]  /*0140*/  IADD3 R11, PT, PT, R11, 0x4000, RZ ;  /* 0x000040000b0b7810 */ /* 0x000fc60007ffe0ff */
[----:B------:R-:W-:Y:S01]  /*0150*/  IMAD.X R9, RZ, RZ, R15, P0 ;  /* 0x000000ffff097224 */ /* 0x000fe200000e060f */
[----:B------:R-:W-:-:S04]  /*0160*/  ISETP.GE.AND P0, PT, R11, R6, PT ;  /* 0x000000060b00720c */ /* 0x000fc80003f06270 */
[----:B------:R0:W-:Y:S09]  /*0170*/  CCTL.E.PF2 [R8] ;  /* 0x000000000800798f */ /* 0x0001f20000800100 */
[----:B------:R-:W-:Y:S05]  /*0180*/  @!P0 BRA `(.L_x_180) ;  /* 0xfffffffc00e88947 */ /* 0x000fea000383ffff */
.L_x_179:
[----:B------:R-:W-:Y:S05]  /*0190*/  BSYNC.RECONVERGENT B0 ;  /* 0x0000000000007941 */ /* 0x000fea0003800200 */
.L_x_178:
[----:B------:R-:W-:Y:S01]  /*01a0*/  LEA.HI.X.SX32 R5, R5, R13, 0x1, P2 ;  /* 0x0000000d05057211 */ /* 0x000fe200010f0eff */
[----:B------:R-:W-:Y:S06]  /*01b0*/  @P1 BRA `(.L_x_181) ;  /* 0x0000002400181947 */ /* 0x000fec0003800000 */
[----:B------:R-:W-:-:S13]  /*01c0*/  ISETP.GE.AND P0, PT, R7, 0x1, PT ;  /* 0x000000010700780c */ /* 0x000fda0003f06270 */
[----:B------:R-:W-:Y:S05]  /*01d0*/  @!P0 EXIT ;  /* 0x000000000000894d */ /* 0x000fea0003800000 */
[----:B------:R-:W1:Y:S02]  /*01e0*/  LDCU UR5, c[0x0][0x388] ;  /* 0x00007100ff0577ac */ /* 0x000e640008000800 */
[----:B-1----:R-:W-:-:S09]  /*01f0*/  UISETP.GE.AND UP0, UPT, UR5, 0x1, UPT ;  /* 0x000000010500788c */ /* 0x002fd2000bf06270 */
[----:B------:R-:W-:Y:S05]  /*0200*/  BRA.U !UP0, `(.L_x_182) ;  /* 0x0000002108287547 */ /* 0x000fea000b800000 */
[----:B------:R-:W1:Y:S01]  /*0210*/  LDCU UR4, c[0x0][0x38c] ;  /* 0x00007180ff0477ac */ /* 0x000e620008000800 */
[----:B------:R-:W-:Y:S01]  /*0220*/  HFMA2 R13, -RZ, RZ, 0, 0 ;  /* 0x00000000ff0d7431 */ /* 0x000fe200000001ff */
[----:B------:R-:W-:Y:S02]  /*0230*/  ULOP3.LUT UR6, UR5, 0x3, URZ, 0xc0, !UPT ;  /* 0x0000000305067892 */ /* 0x000fe4000f8ec0ff */
[----:B------:R-:W-:Y:S02]  /*0240*/  ULOP3.LUT UR5, UR5, 0x7ffffffc, URZ, 0xc0, !UPT ;  /* 0x7ffffffc05057892 */ /* 0x000fe4000f8ec0ff */
[----:B-1----:R-:W-:-:S04]  /*0250*/  ULEA.HI UR4, UR4, UR4, URZ, 0x1 ;  /* 0x0000000404047291 */ /* 0x002fc8000f8f08ff */
[----:B------:R-:W-:-:S12]  /*0260*/  USHF.R.S32.HI UR4, URZ, 0x1, UR4 ;  /* 0x00000001ff047899 */ /* 0x000fd80008011404 */
.L_x_257:
[----:B0-----:R-:W-:Y:S01]  /*0270*/  LEA R9, R13, R2, 0x7 ;  /* 0x000000020d097211 */ /* 0x001fe200078e38ff */
[----:B------:R-:W0:Y:S04]  /*0280*/  LDC.64 R6, c[0x0][0x388] ;  /* 0x0000e200ff067b82 */ /* 0x000e280000000a00 */
[----:B------:R-:W-:-:S05]  /*0290*/  IMAD.WIDE R16, R9, 0x4, R14 ;  /* 0x0000000409107825 */ /* 0x000fca00078e020e */
[----:B------:R-:W2:Y:S01]  /*02a0*/  LDG.E R0, desc[UR8][R16.64] ;  /* 0x0000000810007981 */ /* 0x000ea2000c1e1900 */
[----:B0-----:R-:W-:-:S04]  /*02b0*/  IABS R8, R7 ;  /* 0x0000000700087213 */ /* 0x001fc80000000000 */
[----:B------:R-:W0:Y:S08]  /*02c0*/  I2F.RP R3, R8 ;  /* 0x0000000800037306 */ /* 0x000e300000209400 */
[----:B0-----:R-:W0:Y:S02]  /*02d0*/  MUFU.RCP R3, R3 ;  /* 0x0000000300037308 */ /* 0x001e240000001000 */
[----:B0-----:R-:W-:-:S06]  /*02e0*/  IADD3 R10, PT, PT, R3, 0xffffffe, RZ ;  /* 0x0ffffffe030a7810 */ /* 0x001fcc0007ffe0ff */
[----:B------:R0:W1:Y:S02]  /*02f0*/  F2I.FTZ.U32.TRUNC.NTZ R11, R10 ;  /* 0x0000000a000b7305 */ /* 0x000064000021f000 */
[----:B0-----:R-:W-:Y:S01]  /*0300*/  MOV R10, RZ ;  /* 0x000000ff000a7202 */ /* 0x001fe20000000f00 */
[----:B-1----:R-:W-:-:S04]  /*0310*/  IMAD.MOV R21, RZ, RZ, -R11 ;  /* 0x000000ffff157224 */ /* 0x002fc800078e0a0b */
[----:B------:R-:W-:-:S04]  /*0320*/  IMAD R21, R21, R8, RZ ;  /* 0x0000000815157224 */ /* 0x000fc800078e02ff */
[----:B------:R-:W-:Y:S01]  /*0330*/  IMAD.HI.U32 R11, R11, R21, R10 ;  /* 0x000000150b0b7227 */ /* 0x000fe200078e000a */
[----:B--2---:R-:W-:-:S05]  /*0340*/  IABS R12, R0 ;  /* 0x00000000000c7213 */ /* 0x004fca0000000000 */
[----:B------:R-:W-:-:S05]  /*0350*/  IMAD.HI.U32 R11, R11, R12, RZ ;  /* 0x0000000c0b0b7227 */ /* 0x000fca00078e00ff */
[----:B------:R-:W-:-:S05]  /*0360*/  IADD3 R3, PT, PT, -R11, RZ, RZ ;  /* 0x000000ff0b037210 */ /* 0x000fca0007ffe1ff */
[----:B------:R-:W-:Y:S01]  /*0370*/  IMAD R3, R8, R3, R12 ;  /* 0x0000000308037224 */ /* 0x000fe200078e020c */
[----:B------:R-:W-:-:S04]  /*0380*/  MOV R12, RZ ;  /* 0x000000ff000c7202 */ /* 0x000fc80000000f00 */
[----:B------:R-:W-:-:S13]  /*0390*/  ISETP.GT.U32.AND P1, PT, R8, R3, PT ;  /* 0x000000030800720c */ /* 0x000fda0003f24070 */
[-C--:B------:R-:W-:Y:S02]  /*03a0*/  @!P1 IADD3 R3, PT, PT, R3, -R8.reuse, RZ ;  /* 0x8000000803039210 */ /* 0x080fe40007ffe0ff */
[----:B------:R-:W-:Y:S02]  /*03b0*/  @!P1 IADD3 R11, PT, PT, R11, 0x1, RZ ;  /* 0x000000010b0b9810 */ /* 0x000fe40007ffe0ff */
[----:B------:R-:W-:Y:S02]  /*03c0*/  ISETP.GE.U32.AND P0, PT, R3, R8, PT ;  /* 0x000000080300720c */ /* 0x000fe40003f06070 */
[----:B------:R-:W-:Y:S02]  /*03d0*/  LOP3.LUT R3, R0, R7, RZ, 0x3c, !PT ;  /* 0x0000000700037212 */ /* 0x000fe400078e3cff */
[----:B------:R-:W-:Y:S02]  /*03e0*/  ISETP.NE.AND P1, PT, R7, RZ, PT ;  /* 0x000000ff0700720c */ /* 0x000fe40003f25270 */
[----:B------:R-:W-:-:S07]  /*03f0*/  ISETP.GE.AND P2, PT, R3, RZ, PT ;  /* 0x000000ff0300720c */ /* 0x000fce0003f46270 */
[----:B------:R-:W-:Y:S01]  /*0400*/  @P0 VIADD R11, R11, 0x1 ;  /* 0x000000010b0b0836 */ /* 0x000fe20000000000 */
[----:B------:R-:W-:-:S05]  /*0410*/  ISETP.GE.U32.AND P0, PT, R6, 0x4, PT ;  /* 0x000000040600780c */ /* 0x000fca0003f06070 */
[----:B------:R-:W-:Y:S02]  /*0420*/  @!P2 IADD3 R11, PT, PT, -R11, RZ, RZ ;  /* 0x000000ff0b0ba210 */ /* 0x000fe40007ffe1ff */
[----:B------:R-:W-:-:S04]  /*0430*/  @!P1 LOP3.LUT R11, RZ, R7, RZ, 0x33, !PT ;  /* 0x00000007ff0b9212 */ /* 0x000fc800078e33ff */
[C---:B------:R-:W-:Y:S02]  /*0440*/  IADD3 R3, PT, PT, -R11.reuse, RZ, RZ ;  /* 0x000000ff0b037210 */ /* 0x040fe40007ffe1ff */
[----:B------:R-:W-:Y:S02]  /*0450*/  IADD3 R6, PT, PT, R11, -UR4, RZ ;  /* 0x800000040b067c10 */ /* 0x000fe4000fffe0ff */
[----:B------:R-:W-:Y:S01]  /*0460*/  MOV R11, 0xd09502f9 ;  /* 0xd09502f9000b7802 */ /* 0x000fe20000000f00 */
[----:B------:R-:W-:Y:S01]  /*0470*/  IMAD R0, R7, R3, R0 ;  /* 0x0000000307007224 */ /* 0x000fe200078e0200 */
[----:B------:R-:W-:-:S03]  /*0480*/  I2FP.F32.S32 R6, R6 ;  /* 0x0000000600067245 */ /* 0x000fc60000201400 */
[----:B------:R-:W-:-:S05]  /*0490*/  VIADD R0, R0, -UR4 ;  /* 0x8000000400007c36 */ /* 0x000fca0008000000 */
[----:B------:R-:W-:Y:S01]  /*04a0*/  I2FP.F32.S32 R7, R0 ;  /* 0x0000000000077245 */ /* 0x000fe20000201400 */
[----:B------:R-:W-:Y:S06]  /*04b0*/  @!P0 BRA `(.L_x_183) ;  /* 0x0000001000288947 */ /* 0x000fec0003800000 */
[----:B------:R-:W-:Y:S01]  /*04c0*/  HFMA2 R11, -RZ, RZ, -36.65625, 4.5359134674072265625e-05 ;  /* 0xd09502f9ff0b7431 */ /* 0x000fe200000001ff */
[----:B------:R-:W-:Y:S02]  /*04d0*/  MOV R12, RZ ;  /* 0x000000ff000c7202 */ /* 0x000fe40000000f00 */
[----:B------:R-:W-:-:S07]  /*04e0*/  MOV R10, RZ ;  /* 0x000000ff000a7202 */ /* 0x000fce0000000f00 */
.L_x_224:
[C---:B------:R-:W-:Y:S01]  /*04f0*/  IMAD R8, R10.reuse, 0x1c, RZ ;  /* 0x0000001c0a087824 */ /* 0x040fe200078e02ff */
[----:B------:R-:W-:Y:S01]  /*0500*/  BSSY.RECONVERGENT B2, `(.L_x_184) ;  /* 0x000003f000027945 */ /* 0x000fe20003800200 */
[----:B------:R-:W-:Y:S02]  /*0510*/  VIADD R10, R10, 0x4 ;  /* 0x000000040a0a7836 */ /* 0x000fe40000000000 */
[----:B------:R-:W0:Y:S03]  /*0520*/  LDC.64 R16, c[0x3][R8+0x10] ;  /* 0x00c0040008107b82 */ /* 0x000e260000000a00 */
[----:B------:R-:W-:-:S05]  /*0530*/  ISETP.NE.AND P2, PT, R10, UR5, PT ;  /* 0x000000050a007c0c */ /* 0x000fca000bf45270 */
        /* <DEDUP_REMOVED lines=8> */
[----:B------:R-:W-:Y:S02]  /*05c0*/  FSETP.GEU.AND P0, PT, R0, R23, PT ;  /* 0x000000170000720b */ /* 0x000fe40003f0e000 */
[----:B------:R-:W-:-:S11]  /*05d0*/  MOV R0, 0xd09502f9 ;  /* 0xd09502f900007802 */ /* 0x000fd60000000f00 */
        /* <DEDUP_REMOVED lines=11> */
[----:B-1----:R-:W-:Y:S05]  /*0690*/  CALL.REL.NOINC `($__internal_2_$__cuda_sm20_sqrt_rn_f32_slowpath) ;  /* 0x0000004000947944 */ /* 0x002fea0003c00000 */
[----:B------:R-:W-:Y:S01]  /*06a0*/  MOV R25, R22 ;  /* 0x0000001600197202 */ /* 0x000fe20000000f00 */
[----:B------:R-:W-:Y:S06]  /*06b0*/  BRA `(.L_x_188) ;  /* 0x0000000000107947 */ /* 0x000fec0003800000 */
.L_x_187:
[----:B------:R-:W-:Y:S01]  /*06c0*/  FMUL.FTZ R25, R20, R17 ;  /* 0x0000001114197220 */ /* 0x000fe20000410000 */
[----:B------:R-:W-:-:S03]  /*06d0*/  FMUL.FTZ R16, R17, 0.5 ;  /* 0x3f00000011107820 */ /* 0x000fc60000410000 */
[----:B------:R-:W-:-:S04]  /*06e0*/  FFMA R0, -R25, R25, R20 ;  /* 0x0000001919007223 */ /* 0x000fc80000000114 */
[----:B------:R-:W-:-:S07]  /*06f0*/  FFMA R25, R0, R16, R25 ;  /* 0x0000001000197223 */ /* 0x000fce0000000019 */
.L_x_188:
[----:B------:R-:W-:Y:S05]  /*0700*/  BSYNC.RECONVERGENT B0 ;  /* 0x0000000000007941 */ /* 0x000fea0003800200 */
.L_x_186:
[----:B------:R-:W-:Y:S01]  /*0710*/  VIADD R16, R23, 0xf3000000 ;  /* 0xf300000017107836 */ /* 0x000fe20000000000 */
[----:B------:R0:W2:Y:S04]  /*0720*/  MUFU.RSQ R0, R23 ;  /* 0x0000001700007308 */ /* 0x0000a80000001400 */
[----:B------:R-:W-:-:S13]  /*0730*/  ISETP.GT.U32.AND P0, PT, R16, 0x727fffff, PT ;  /* 0x727fffff1000780c */ /* 0x000fda0003f04070 */
[----:B0-2---:R-:W-:Y:S05]  /*0740*/  @!P0 BRA `(.L_x_189) ;  /* 0x0000000000188947 */ /* 0x005fea0003800000 */
[----:B------:R-:W-:Y:S01]  /*0750*/  BSSY.RECONVERGENT B0, `(.L_x_190) ;  /* 0x0000004000007945 */ /* 0x000fe20003800200 */
[----:B------:R-:W-:Y:S02]  /*0760*/  MOV R16, R23 ;  /* 0x0000001700107202 */ /* 0x000fe40000000f00 */
[----:B------:R-:W-:-:S07]  /*0770*/  MOV R0, 0x790 ;  /* 0x0000079000007802 */ /* 0x000fce0000000f00 */
[----:B-1----:R-:W-:Y:S05]  /*0780*/  CALL.REL.NOINC `($__internal_2_$__cuda_sm20_sqrt_rn_f32_slowpath) ;  /* 0x0000004000587944 */ /* 0x002fea0003c00000 */
[----:B------:R-:W-:Y:S05]  /*0790*/  BSYNC.RECONVERGENT B0 ;  /* 0x0000000000007941 */ /* 0x000fea0003800200 */
.L_x_190:
[----:B------:R-:W-:Y:S05]  /*07a0*/  BRA `(.L_x_191) ;  /* 0x0000000000107947 */ /* 0x000fea0003800000 */
.L_x_189:
[----:B------:R-:W-:Y:S01]  /*07b0*/  FMUL.FTZ R22, R23, R0 ;  /* 0x0000000017167220 */ /* 0x000fe20000410000 */
[----:B------:R-:W-:-:S03]  /*07c0*/  FMUL.FTZ R0, R0, 0.5 ;  /* 0x3f00000000007820 */ /* 0x000fc60000410000 */
[----:B------:R-:W-:-:S04]  /*07d0*/  FFMA R23, -R22, R22, R23 ;  /* 0x0000001616177223 */ /* 0x000fc80000000117 */
[----:B------:R-:W-:-:S07]  /*07e0*/  FFMA R22, R23, R0, R22 ;  /* 0x0000000017167223 */ /* 0x000fce0000000016 */
.L_x_191:
        /* <DEDUP_REMOVED lines=12> */
[----:B-1----:R-:W-:Y:S05]  /*08b0*/  CALL.REL.NOINC `($__internal_3_$__cuda_sm3x_div_rn_noftz_f32_slowpath) ;  /* 0x0000004000647944 */ /* 0x002fea0003c00000 */
[----:B------:R-:W-:-:S07]  /*08c0*/  MOV R19, R0 ;  /* 0x0000000000137202 */ /* 0x000fce0000000f00 */
.L_x_193:
[----:B------:R-:W-:Y:S05]  /*08d0*/  BSYNC.RECONVERGENT B3 ;  /* 0x0000000000037941 */ /* 0x000fea0003800200 */
.L_x_192:
[----:B-1----:R-:W-:-:S07]  /*08e0*/  FADD R0, R18, R25 ;  /* 0x0000001912007221 */ /* 0x002fce0000000000 */
.L_x_185:
[----:B------:R-:W-:Y:S05]  /*08f0*/  BSYNC.RECONVERGENT B2 ;  /* 0x0000000000027941 */ /* 0x000fea0003800200 */
.L_x_184:
        /* <DEDUP_REMOVED lines=25> */
[----:B-1----:R-:W-:Y:S05]  /*0a90*/  CALL.REL.NOINC `($__internal_2_$__cuda_sm20_sqrt_rn_f32_slowpath) ;  /* 0x0000003c00947944 */ /* 0x002fea0003c00000 */
[----:B------:R-:W-:Y:S01]  /*0aa0*/  MOV R26, R22 ;  /* 0x00000016001a7202 */ /* 0x000fe20000000f00 */
[----:B------:R-:W-:Y:S06]  /*0ab0*/  BRA `(.L_x_198) ;  /* 0x0000000000107947 */ /* 0x000fec0003800000 */
.L_x_197:
[----:B------:R-:W-:Y:S01]  /*0ac0*/  FMUL.FTZ R26, R16, R17 ;  /* 0x00000011101a7220 */ /* 0x000fe20000410000 */
[----:B------:R-:W-:-:S03]  /*0ad0*/  FMUL.FTZ R0, R17, 0.5 ;  /* 0x3f00000011007820 */ /* 0x000fc60000410000 */
[----:B------:R-:W-:-:S04]  /*0ae0*/  FFMA R17, -R26, R26, R16 ;  /* 0x0000001a1a117223 */ /* 0x000fc80000000110 */
[----:B------:R-:W-:-:S07]  /*0af0*/  FFMA R26, R17, R0, R26 ;  /* 0x00000000111a7223 */ /* 0x000fce000000001a */
.L_x_198:
[----:B------:R-:W-:Y:S05]  /*0b00*/  BSYNC.RECONVERGENT B0 ;  /* 0x0000000000007941 */ /* 0x000fea0003800200 */
.L_x_196:
[----:B------:R-:W-:Y:S01]  /*0b10*/  IADD3 R0, PT, PT, R23, -0xd000000, RZ ;  /* 0xf300000017007810 */ /* 0x000fe20007ffe0ff */
[----:B------:R0:W2:Y:S03]  /*0b20*/  MUFU.RSQ R16, R23 ;  /* 0x0000001700107308 */ /* 0x0000a60000001400 */
[----:B------:R-:W-:-:S13]  /*0b30*/  ISETP.GT.U32.AND P0, PT, R0, 0x727fffff, PT ;  /* 0x727fffff0000780c */ /* 0x000fda0003f04070 */
[----:B0-----:R-:W-:Y:S05]  /*0b40*/  @!P0 BRA `(.L_x_199) ;  /* 0x00000000001c8947 */ /* 0x001fea0003800000 */
[----:B------:R-:W-:Y:S01]  /*0b50*/  BSSY.RECONVERGENT B0, `(.L_x_200) ;  /* 0x0000004000007945 */ /* 0x000fe20003800200 */
[----:B--2---:R-:W-:Y:S02]  /*0b60*/  MOV R16, R23 ;  /* 0x0000001700107202 */ /* 0x004fe40000000f00 */
[----:B------:R-:W-:-:S07]  /*0b70*/  MOV R0, 0xb90 ;  /* 0x00000b9000007802 */ /* 0x000fce0000000f00 */
[----:B-1----:R-:W-:Y:S05]  /*0b80*/  CALL.REL.NOINC `($__internal_2_$__cuda_sm20_sqrt_rn_f32_slowpath) ;  /* 0x0000003c00587944 */ /* 0x002fea0003c00000 */
[----:B------:R-:W-:Y:S05]  /*0b90*/  BSYNC.RECONVERGENT B0 ;  /* 0x0000000000007941 */ /* 0x000fea0003800200 */
.L_x_200:
[----:B------:R-:W-:Y:S01]  /*0ba0*/  IMAD.MOV.U32 R23, RZ, RZ, R22 ;  /* 0x000000ffff177224 */ /* 0x000fe200078e0016 */
[----:B------:R-:W-:Y:S06]  /*0bb0*/  BRA `(.L_x_201) ;  /* 0x0000000000107947 */ /* 0x000fec0003800000 */
.L_x_199:
[----:B--2---:R-:W-:Y:S01]  /*0bc0*/  FMUL.FTZ R0, R23, R16 ;  /* 0x0000001017007220 */ /* 0x004fe20000410000 */
[----:B------:R-:W-:-:S03]  /*0bd0*/  FMUL.FTZ R16, R16, 0.5 ;  /* 0x3f00000010107820 */ /* 0x000fc60000410000 */
[----:B------:R-:W-:-:S04]  /*0be0*/  FFMA R23, -R0, R0, R23 ;  /* 0x0000000000177223 */ /* 0x000fc80000000117 */
[----:B------:R-:W-:-:S07]  /*0bf0*/  FFMA R23, R23, R16, R0 ;  /* 0x0000001017177223 */ /* 0x000fce0000000000 */
.L_x_201:
        /* <DEDUP_REMOVED lines=10> */
[----:B-1----:R-:W-:Y:S05]  /*0ca0*/  CALL.REL.NOINC `($__internal_3_$__cuda_sm3x_div_rn_noftz_f32_slowpath) ;  /* 0x0000003c00687944 */ /* 0x002fea0003c00000 */
.L_x_203:
[----:B------:R-:W-:Y:S05]  /*0cb0*/  BSYNC.RECONVERGENT B3 ;  /* 0x0000000000037941 */ /* 0x000fea0003800200 */
.L_x_202:
[----:B-1----:R-:W-:Y:S01]  /*0cc0*/  FADD R26, R3, R26 ;  /* 0x0000001a031a7221 */ /* 0x002fe20000000000 */
[----:B------:R-:W-:-:S07]  /*0cd0*/  MOV R19, R0 ;  /* 0x0000000000137202 */ /* 0x000fce0000000f00 */
.L_x_195:
[----:B------:R-:W-:Y:S05]  /*0ce0*/  BSYNC.RECONVERGENT B2 ;  /* 0x0000000000027941 */ /* 0x000fea0003800200 */
.L_x_194:
[----:B------:R-:W0:Y:S01]  /*0cf0*/  LDC.64 R16, c[0x3][R8+0x48] ;  /* 0x00c0120008107b82 */ /* 0x000e220000000a00 */
[CC--:B------:R-:W-:Y:S01]  /*0d00*/  FSETP.GT.AND P0, PT, R26.reuse, R11.reuse, PT ;  /* 0x0000000b1a00720b */ /* 0x0c0fe20003f04000 */
[----:B------:R-:W-:Y:S03]  /*0d10*/  BSSY.RECONVERGENT B2, `(.L_x_204) ;  /* 0x000003e000027945 */ /* 0x000fe60003800200 */
        /* <DEDUP_REMOVED lines=11> */
[----:B------:R-:W-:-:S12]  /*0dd0*/  HFMA2 R0, -RZ, RZ, -36.65625, 4.5359134674072265625e-05 ;  /* 0xd09502f9ff007431 */ /* 0x000fd800000001ff */
        /* <DEDUP_REMOVED lines=12> */
[----:B------:R-:W-:Y:S01]  /*0ea0*/  IMAD.MOV.U32 R25, RZ, RZ, R22 ;  /* 0x000000ffff197224 */ /* 0x000fe200078e0016 */
[----:B------:R-:W-:Y:S06]  /*0eb0*/  BRA `(.L_x_208) ;  /* 0x0000000000107947 */ /* 0x000fec0003800000 */
.L_x_207:
[----:B------:R-:W-:Y:S01]  /*0ec0*/  FMUL.FTZ R25, R20, R17 ;  /* 0x0000001114197220 */ /* 0x000fe20000410000 */
[----:B------:R-:W-:-:S03]  /*0ed0*/  FMUL.FTZ R16, R17, 0.5 ;  /* 0x3f00000011107820 */ /* 0x000fc60000410000 */
[----:B------:R-:W-:-:S04]  /*0ee0*/  FFMA R0, -R25, R25, R20 ;  /* 0x0000001919007223 */ /* 0x000fc80000000114 */
[----:B------:R-:W-:-:S07]  /*0ef0*/  FFMA R25, R0, R16, R25 ;  /* 0x0000001000197223 */ /* 0x000fce0000000019 */
.L_x_208:
[----:B------:R-:W-:Y:S05]  /*0f00*/  BSYNC.RECONVERGENT B0 ;  /* 0x0000000000007941 */ /* 0x000fea0003800200 */
.L_x_206:
[----:B------:R-:W-:Y:S01]  /*0f10*/  IADD3 R16, PT, PT, R23, -0xd000000, RZ ;  /* 0xf300000017107810 */ /* 0x000fe20007ffe0ff */
[----:B------:R0:W2:Y:S03]  /*0f20*/  MUFU.RSQ R0, R23 ;  /* 0x0000001700007308 */ /* 0x0000a60000001400 */
[----:B------:R-:W-:-:S13]  /*0f30*/  ISETP.GT.U32.AND P0, PT, R16, 0x727fffff, PT ;  /* 0x727fffff1000780c */ /* 0x000fda0003f04070 */
[----:B0-----:R-:W-:Y:S05]  /*0f40*/  @!P0 BRA `(.L_x_209) ;  /* 0x0000000000188947 */ /* 0x001fea0003800000 */
[----:B------:R-:W-:Y:S01]  /*0f50*/  BSSY.RECONVERGENT B0, `(.L_x_210) ;  /* 0x0000004000007945 */ /* 0x000fe20003800200 */
[----:B------:R-:W-:Y:S02]  /*0f60*/  MOV R16, R23 ;  /* 0x0000001700107202 */ /* 0x000fe40000000f00 */
[----:B--2---:R-:W-:-:S07]  /*0f70*/  MOV R0, 0xf90 ;  /* 0x00000f9000007802 */ /* 0x004fce0000000f00 */
[----:B-1----:R-:W-:Y:S05]  /*0f80*/  CALL.REL.NOINC `($__internal_2_$__cuda_sm20_sqrt_rn_f32_slowpath) ;  /* 0x0000003800587944 */ /* 0x002fea0003c00000 */
[----:B------:R-:W-:Y:S05]  /*0f90*/  BSYNC.RECONVERGENT B0 ;  /* 0x0000000000007941 */ /* 0x000fea0003800200 */
.L_x_210:
[----:B------:R-:W-:Y:S05]  /*0fa0*/  BRA `(.L_x_211) ;  /* 0x0000000000107947 */ /* 0x000fea0003800000 */
.L_x_209:
[----:B--2---:R-:W-:Y:S01]  /*0fb0*/  FMUL.FTZ R22, R23, R0 ;  /* 0x0000000017167220 */ /* 0x004fe20000410000 */
[----:B------:R-:W-:-:S03]  /*0fc0*/  FMUL.FTZ R0, R0, 0.5 ;  /* 0x3f00000000007820 */ /* 0x000fc60000410000 */
[----:B------:R-:W-:-:S04]  /*0fd0*/  FFMA R23, -R22, R22, R23 ;  /* 0x0000001616177223 */ /* 0x000fc80000000117 */
[----:B------:R-:W-:-:S07]  /*0fe0*/  FFMA R22, R23, R0, R22 ;  /* 0x0000000017167223 */ /* 0x000fce0000000016 */
.L_x_211:
        /* <DEDUP_REMOVED lines=13> */
[----:B------:R-:W-:-:S07]  /*10c0*/  IMAD.MOV.U32 R19, RZ, RZ, R0 ;  /* 0x000000ffff137224 */ /* 0x000fce00078e0000 */
.L_x_213:
[----:B------:R-:W-:Y:S05]  /*10d0*/  BSYNC.RECONVERGENT B3 ;  /* 0x0000000000037941 */ /* 0x000fea0003800200 */
.L_x_212:
[----:B-1----:R-:W-:-:S07]  /*10e0*/  FADD R0, R18, R25 ;  /* 0x0000001912007221 */ /* 0x002fce0000000000 */
.L_x_205:
[----:B------:R-:W-:Y:S05]  /*10f0*/  BSYNC.RECONVERGENT B2 ;  /* 0x0000000000027941 */ /* 0x000fea0003800200 */
.L_x_204:
        /* <DEDUP_REMOVED lines=20> */
[----:B------:R1:W2:Y:S01]  /*1240*/  MUFU.RSQ R17, R20 ;  /* 0x0000001400117308 */ /* 0x0002a20000001400 */
[----:B------:R-:W-:-:S04]  /*1250*/  IADD3 R0, PT, PT, R20, -0xd000000, RZ ;  /* 0xf300000014007810 */ /* 0x000fc80007ffe0ff */
[----:B------:R-:W-:-:S13]  /*1260*/  ISETP.GT.U32.AND P0, PT, R0, 0x727fffff, PT ;  /* 0x727fffff0000780c */ /* 0x000fda0003f04070 */
[----:B-12---:R-:W-:Y:S05]  /*1270*/  @!P0 BRA `(.L_x_217) ;  /* 0x0000000000148947 */ /* 0x006fea0003800000 */
[----:B------:R-:W-:Y:S02]  /*1280*/  MOV R16, R20 ;  /* 0x0000001400107202 */ /* 0x000fe40000000f00 */
[----:B------:R-:W-:-:S07]  /*1290*/  MOV R0, 0x12b0 ;  /* 0x000012b000007802 */ /* 0x000fce0000000f00 */
[----:B0-----:R-:W-:Y:S05]  /*12a0*/  CALL.REL.NOINC `($__internal_2_$__cuda_sm20_sqrt_rn_f32_slowpath) ;  /* 0x0000003400907944 */ /* 0x001fea0003c00000 */
[----:B------:R-:W-:Y:S01]  /*12b0*/  MOV R3, R22 ;  /* 0x0000001600037202 */ /* 0x000fe20000000f00 */
[----:B------:R-:W-:Y:S06]  /*12c0*/  BRA `(.L_x_218) ;  /* 0x0000000000107947 */ /* 0x000fec0003800000 */
.L_x_217:
[----:B------:R-:W-:Y:S01]  /*12d0*/  FMUL.FTZ R3, R20, R17 ;  /* 0x0000001114037220 */ /* 0x000fe20000410000 */
[----:B------:R-:W-:-:S03]  /*12e0*/  FMUL.FTZ R16, R17, 0.5 ;  /* 0x3f00000011107820 */ /* 0x000fc60000410000 */
[----:B------:R-:W-:-:S04]  /*12f0*/  FFMA R0, -R3, R3, R20 ;  /* 0x0000000303007223 */ /* 0x000fc80000000114 */
[----:B------:R-:W-:-:S07]  /*1300*/  FFMA R3, R0, R16, R3 ;  /* 0x0000001000037223 */ /* 0x000fce0000000003 */
.L_x_218:
[----:B------:R-:W-:Y:S05]  /*1310*/  BSYNC.RECONVERGENT B0 ;  /* 0x0000000000007941 */ /* 0x000fea0003800200 */
.L_x_216:
[----:B------:R-:W-:Y:S01]  /*1320*/  VIADD R16, R23, 0xf3000000 ;  /* 0xf300000017107836 */ /* 0x000fe20000000000 */
[----:B------:R1:W2:Y:S04]  /*1330*/  MUFU.RSQ R0, R23 ;  /* 0x0000001700007308 */ /* 0x0002a80000001400 */
[----:B------:R-:W-:-:S13]  /*1340*/  ISETP.GT.U32.AND P0, PT, R16, 0x727fffff, PT ;  /* 0x727fffff1000780c */ /* 0x000fda0003f04070 */
[----:B-12---:R-:W-:Y:S05]  /*1350*/  @!P0 BRA `(.L_x_219) ;  /* 0x0000000000188947 */ /* 0x006fea0003800000 */
[----:B------:R-:W-:Y:S01]  /*1360*/  BSSY.RECONVERGENT B0, `(.L_x_220) ;  /* 0x0000004000007945 */ /* 0x000fe20003800200 */
[----:B------:R-:W-:Y:S02]  /*1370*/  MOV R16, R23 ;  /* 0x0000001700107202 */ /* 0x000fe40000000f00 */
[----:B------:R-:W-:-:S07]  /*1380*/  MOV R0, 0x13a0 ;  /* 0x000013a000007802 */ /* 0x000fce0000000f00 */
[----:B0-----:R-:W-:Y:S05]  /*1390*/  CALL.REL.NOINC `($__internal_2_$__cuda_sm20_sqrt_rn_f32_slowpath) ;  /* 0x0000003400547944 */ /* 0x001fea0003c00000 */
[----:B------:R-:W-:Y:S05]  /*13a0*/  BSYNC.RECONVERGENT B0 ;  /* 0x0000000000007941 */ /* 0x000fea0003800200 */
.L_x_220:
[----:B------:R-:W-:Y:S05]  /*13b0*/  BRA `(.L_x_221) ;  /* 0x0000000000107947 */ /* 0x000fea0003800000 */
.L_x_219:
[----:B------:R-:W-:Y:S01]  /*13c0*/  FMUL.FTZ R22, R23, R0 ;  /* 0x0000000017167220 */ /* 0x000fe20000410000 */
[----:B------:R-:W-:-:S03]  /*13d0*/  FMUL.FTZ R0, R0, 0.5 ;  /* 0x3f00000000007820 */ /* 0x000fc60000410000 */
[----:B------:R-:W-:-:S04]  /*13e0*/  FFMA R23, -R22, R22, R23 ;  /* 0x0000001616177223 */ /* 0x000fc80000000117 */
[----:B------:R-:W-:-:S07]  /*13f0*/  FFMA R22, R23, R0, R22 ;  /* 0x0000000017167223 */ /* 0x000fce0000000016 */
.L_x_221:
        /* <DEDUP_REMOVED lines=12> */
[----:B0-----:R-:W-:Y:S05]  /*14c0*/  CALL.REL.NOINC `($__internal_3_$__cuda_sm3x_div_rn_noftz_f32_slowpath) ;  /* 0x0000003400607944 */ /* 0x001fea0003c00000 */
[----:B------:R-:W-:-:S07]  /*14d0*/  MOV R19, R0 ;  /* 0x0000000000137202 */ /* 0x000fce0000000f00 */
.L_x_223:
[----:B------:R-:W-:Y:S05]  /*14e0*/  BSYNC.RECONVERGENT B3 ;  /* 0x0000000000037941 */ /* 0x000fea0003800200 */
.L_x_222:
[----:B0-----:R-:W-:-:S07]  /*14f0*/  FADD R0, R8, R3 ;  /* 0x0000000308007221 */ /* 0x001fce0000000000 */
.L_x_215:
[----:B------:R-:W-:Y:S05]  /*1500*/  BSYNC.RECONVERGENT B2 ;  /* 0x0000000000027941 */ /* 0x000fea0003800200 */
.L_x_214:
[----:B------:R-:W-:-:S04]  /*1510*/  FSETP.GT.AND P0, PT, R0, R11, PT ;  /* 0x0000000b0000720b */ /* 0x000fc80003f04000 */
[----:B------:R-:W-:-:S09]  /*1520*/  FSEL R11, R0, R11, P0 ;  /* 0x0000000b000b7208 */ /* 0x000fd20000000000 */
[----:B------:R-:W-:Y:S01]  /*1530*/  @P0 FMUL R12, R19, R18 ;  /* 0x00000012130c0220 */ /* 0x000fe20000400000 */
[----:B------:R-:W-:Y:S06]  /*1540*/  @P2 BRA `(.L_x_224) ;  /* 0xffffffec00e82947 */ /* 0x000fec000383ffff */
[----:B------:R-:W-:-:S07]  /*1550*/  IMAD.U32 R10, RZ, RZ, UR5 ;  /* 0x00000005ff0a7e24 */ /* 0x000fce000f8e00ff */
.L_x_183:
        /* <DEDUP_REMOVED lines=31> */
.L_x_230:
[----:B------:R-:W-:Y:S01]  /*1750*/  FMUL.FTZ R25, R20, R17 ;  /* 0x0000001114197220 */ /* 0x000fe20000410000 */
[----:B------:R-:W-:-:S03]  /*1760*/  FMUL.FTZ R16, R17, 0.5 ;  /* 0x3f00000011107820 */ /* 0x000fc60000410000 */
[----:B------:R-:W-:-:S04]  /*1770*/  FFMA R0, -R25, R25, R20 ;  /* 0x0000001919007223 */ /* 0x000fc80000000114 */
[----:B------:R-:W-:-:S07]  /*1780*/  FFMA R25, R0, R16, R25 ;  /* 0x0000001000197223 */ /* 0x000fce0000000019 */
.L_x_231:
[----:B------:R-:W-:Y:S05]  /*1790*/  BSYNC.RECONVERGENT B0 ;  /* 0x0000000000007941 */ /* 0x000fea0003800200 */
.L_x_229:
        /* <DEDUP_REMOVED lines=9> */
.L_x_233:
[----:B------:R-:W-:Y:S05]  /*1830*/  BRA `(.L_x_234) ;  /* 0x0000000000107947 */ /* 0x000fea0003800000 */
.L_x_232:
[----:B------:R-:W-:Y:S01]  /*1840*/  FMUL.FTZ R22, R23, R0 ;  /* 0x0000000017167220 */ /* 0x000fe20000410000 */
[----:B------:R-:W-:-:S03]  /*1850*/  FMUL.FTZ R0, R0, 0.5 ;  /* 0x3f00000000007820 */ /* 0x000fc60000410000 */
[----:B------:R-:W-:-:S04]  /*1860*/  FFMA R23, -R22, R22, R23 ;  /* 0x0000001616177223 */ /* 0x000fc80000000117 */
[----:B------:R-:W-:-:S07]  /*1870*/  FFMA R22, R23, R0, R22 ;  /* 0x0000000017167223 */ /* 0x000fce0000000016 */
.L_x_234:
        /* <DEDUP_REMOVED lines=14> */
.L_x_236:
[----:B------:R-:W-:Y:S05]  /*1960*/  BSYNC.RECONVERGENT B3 ;  /* 0x0000000000037941 */ /* 0x000fea0003800200 */
.L_x_235:
[----:B-1----:R-:W-:-:S07]  /*1970*/  FADD R0, R18, R25 ;  /* 0x0000001912007221 */ /* 0x002fce0000000000 */
.L_x_228:
[----:B------:R-:W-:Y:S05]  /*1980*/  BSYNC.RECONVERGENT B2 ;  /* 0x0000000000027941 */ /* 0x000fea0003800200 */
.L_x_227:
[----:B------:R-:W0:Y:S01]  /*1990*/  LDC.64 R16, c[0x3][R8+0x28] ;  /* 0x00c00a0008107b82 */ /* 0x000e220000000a00 */
[----:B------:R-:W-:Y:S01]  /*19a0*/  FMUL R3, R19, R3 ;  /* 0x0000000313037220 */ /* 0x000fe20000400000 */
[CC--:B------:R-:W-:Y:S01]  /*19b0*/  FSETP.GT.AND P0, PT, R0.reuse, R11.reuse, PT ;  /* 0x0000000b0000720b */ /* 0x0c0fe20003f04000 */
[----:B------:R-:W-:Y:S03]  /*19c0*/  BSSY.RECONVERGENT B2, `(.L_x_237) ;  /* 0x000003e000027945 */ /* 0x000fe60003800200 */
[----:B------:R-:W-:Y:S01]  /*19d0*/  FSEL R11, R0, R11, P0 ;  /* 0x0000000b000b7208 */ /* 0x000fe20000000000 */
[----:B------:R-:W-:Y:S01]  /*19e0*/  IMAD.MOV.U32 R0, RZ, RZ, -0x2f6afd07 ;  /* 0xd09502f9ff007424 */ /* 0x000fe200078e00ff */
[----:B------:R-:W1:Y:S01]  /*19f0*/  LDC R21, c[0x3][R8+0x30] ;  /* 0x00c00c0008157b82 */ /* 0x000e620000000800 */
[----:B------:R-:W-:-:S07]  /*1a00*/  FSEL R12, R3, R12, P0 ;  /* 0x0000000c030c7208 */ /* 0x000fce0000000000 */
        /* <DEDUP_REMOVED lines=22> */
.L_x_240:
[----:B------:R-:W-:Y:S01]  /*1b70*/  FMUL.FTZ R3, R20, R17 ;  /* 0x0000001114037220 */ /* 0x000fe20000410000 */
[----:B------:R-:W-:-:S03]  /*1b80*/  FMUL.FTZ R16, R17, 0.5 ;  /* 0x3f00000011107820 */ /* 0x000fc60000410000 */
[----:B------:R-:W-:-:S04]  /*1b90*/  FFMA R0, -R3, R3, R20 ;  /* 0x0000000303007223 */ /* 0x000fc80000000114 */
[----:B------:R-:W-:-:S07]  /*1ba0*/  FFMA R3, R0, R16, R3 ;  /* 0x0000001000037223 */ /* 0x000fce0000000003 */
.L_x_241:
[----:B------:R-:W-:Y:S05]  /*1bb0*/  BSYNC.RECONVERGENT B0 ;  /* 0x0000000000007941 */ /* 0x000fea0003800200 */
.L_x_239:
[----:B------:R-:W-:Y:S01]  /*1bc0*/  IADD3 R16, PT, PT, R23, -0xd000000, RZ ;  /* 0xf300000017107810 */ /* 0x000fe20007ffe0ff */
[----:B------:R1:W2:Y:S03]  /*1bd0*/  MUFU.RSQ R0, R23 ;  /* 0x0000001700007308 */ /* 0x0002a60000001400 */
[----:B------:R-:W-:-:S13]  /*1be0*/  ISETP.GT.U32.AND P0, PT, R16, 0x727fffff, PT ;  /* 0x727fffff1000780c */ /* 0x000fda0003f04070 */
[----:B-1----:R-:W-:Y:S05]  /*1bf0*/  @!P0 BRA `(.L_x_242) ;  /* 0x0000000000188947 */ /* 0x002fea0003800000 */
[----:B------:R-:W-:Y:S01]  /*1c00*/  BSSY.RECONVERGENT B0, `(.L_x_243) ;  /* 0x0000004000007945 */ /* 0x000fe20003800200 */
[----:B------:R-:W-:Y:S01]  /*1c10*/  IMAD.MOV.U32 R16, RZ, RZ, R23 ;  /* 0x000000ffff107224 */ /* 0x000fe200078e0017 */
[----:B--2---:R-:W-:-:S07]  /*1c20*/  MOV R0, 0x1c40 ;  /* 0x00001c4000007802 */ /* 0x004fce0000000f00 */
[----:B0-----:R-:W-:Y:S05]  /*1c30*/  CALL.REL.NOINC `($__internal_2_$__cuda_sm20_sqrt_rn_f32_slowpath) ;  /* 0x0000002c002c7944 */ /* 0x001fea0003c00000 */
[----:B------:R-:W-:Y:S05]  /*1c40*/  BSYNC.RECONVERGENT B0 ;  /* 0x0000000000007941 */ /* 0x000fea0003800200 */
.L_x_243:
[----:B------:R-:W-:Y:S05]  /*1c50*/  BRA `(.L_x_244) ;  /* 0x0000000000107947 */ /* 0x000fea0003800000 */
.L_x_242:
[----:B--2---:R-:W-:Y:S01]  /*1c60*/  FMUL.FTZ R22, R23, R0 ;  /* 0x0000000017167220 */ /* 0x004fe20000410000 */
[----:B------:R-:W-:-:S03]  /*1c70*/  FMUL.FTZ R0, R0, 0.5 ;  /* 0x3f00000000007820 */ /* 0x000fc60000410000 */
[----:B------:R-:W-:-:S04]  /*1c80*/  FFMA R23, -R22, R22, R23 ;  /* 0x0000001616177223 */ /* 0x000fc80000000117 */
[----:B------:R-:W-:-:S07]  /*1c90*/  FFMA R22, R23, R0, R22 ;  /* 0x0000000017167223 */ /* 0x000fce0000000016 */
.L_x_244:
        /* <DEDUP_REMOVED lines=14> */
.L_x_246:
[----:B------:R-:W-:Y:S05]  /*1d80*/  BSYNC.RECONVERGENT B3 ;  /* 0x0000000000037941 */ /* 0x000fea0003800200 */
.L_x_245:
[----:B0-----:R-:W-:-:S07]  /*1d90*/  FADD R0, R8, R3 ;  /* 0x0000000308007221 */ /* 0x001fce0000000000 */
.L_x_238:
[----:B------:R-:W-:Y:S05]  /*1da0*/  BSYNC.RECONVERGENT B2 ;  /* 0x0000000000027941 */ /* 0x000fea0003800200 */
.L_x_237:
[-C--:B------:R-:W-:Y:S02]  /*1db0*/  FSETP.GT.AND P0, PT, R0, R11.reuse, PT ;  /* 0x0000000b0000720b */ /* 0x080fe40003f04000 */
[----:B------:R-:W-:Y:S02]  /*1dc0*/  IADD3 R10, PT, PT, R10, 0x2, RZ ;  /* 0x000000020a0a7810 */ /* 0x000fe40007ffe0ff */
[----:B------:R-:W-:-:S09]  /*1dd0*/  FSEL R11, R0, R11, P0 ;  /* 0x0000000b000b7208 */ /* 0x000fd20000000000 */
[----:B------:R-:W-:-:S07]  /*1de0*/  @P0 FMUL R12, R19, R18 ;  /* 0x00000012130c0220 */ /* 0x000fce0000400000 */
.L_x_226:
[----:B------:R-:W0:Y:S02]  /*1df0*/  LDCU UR7, c[0x0][0x388] ;  /* 0x00007100ff0777ac */ /* 0x000e240008000800 */
[----:B0-----:R-:W-:-:S09]  /*1e00*/  ULOP3.LUT UP0, URZ, UR7, 0x1, URZ, 0xc0, !UPT ;  /* 0x0000000107ff7892 */ /* 0x001fd2000f80c0ff */
[----:B------:R-:W-:Y:S05]  /*1e10*/  BRA.U !UP0, `(.L_x_225) ;  /* 0x0000000108fc7547 */ /* 0x000fea000b800000 */
[----:B------:R-:W-:Y:S01]  /*1e20*/  IMAD R3, R10, 0x1c, RZ ;  /* 0x0000001c0a037824 */ /* 0x000fe200078e02ff */
[----:B------:R-:W-:Y:S01]  /*1e30*/  BSSY.RECONVERGENT B2, `(.L_x_247) ;  /* 0x000003b000027945 */ /* 0x000fe20003800200 */
[----:B------:R-:W-:Y:S02]  /*1e40*/  IMAD.MOV.U32 R26, RZ, RZ, -0x2f6afd07 ;  /* 0xd09502f9ff1a7424 */ /* 0x000fe400078e00ff */
        /* <DEDUP_REMOVED lines=15> */
[----:B------:R1:W3:Y:S01]  /*1f40*/  MUFU.RSQ R17, R16 ;  /* 0x0000001000117308 */ /* 0x0002e20000001400 */
[----:B------:R-:W-:-:S04]  /*1f50*/  IADD3 R0, PT, PT, R16, -0xd000000, RZ ;  /* 0xf300000010007810 */ /* 0x000fc80007ffe0ff */
[----:B------:R-:W-:-:S13]  /*1f60*/  ISETP.GT.U32.AND P0, PT, R0, 0x727fffff, PT ;  /* 0x727fffff0000780c */ /* 0x000fda0003f04070 */
[----:B-1-3--:R-:W-:Y:S05]  /*1f70*/  @!P0 BRA `(.L_x_250) ;  /* 0x0000000000108947 */ /* 0x00afea0003800000 */
[----:B------:R-:W-:-:S07]  /*1f80*/  MOV R0, 0x1fa0 ;  /* 0x00001fa000007802 */ /* 0x000fce0000000f00 */
[----:B0-2---:R-:W-:Y:S05]  /*1f90*/  CALL.REL.NOINC `($__internal_2_$__cuda_sm20_sqrt_rn_f32_slowpath) ;  /* 0x0000002800547944 */ /* 0x005fea0003c00000 */
[----:B------:R-:W-:Y:S01]  /*1fa0*/  MOV R26, R22 ;  /* 0x00000016001a7202 */ /* 0x000fe20000000f00 */
[----:B------:R-:W-:Y:S06]  /*1fb0*/  BRA `(.L_x_251) ;  /* 0x0000000000107947 */ /* 0x000fec0003800000 */
.L_x_250:
[----:B------:R-:W-:Y:S01]  /*1fc0*/  FMUL.FTZ R26, R16, R17 ;  /* 0x00000011101a7220 */ /* 0x000fe20000410000 */
[----:B------:R-:W-:-:S03]  /*1fd0*/  FMUL.FTZ R0, R17, 0.5 ;  /* 0x3f00000011007820 */ /* 0x000fc60000410000 */
[----:B------:R-:W-:-:S04]  /*1fe0*/  FFMA R17, -R26, R26, R16 ;  /* 0x0000001a1a117223 */ /* 0x000fc80000000110 */
[----:B------:R-:W-:-:S07]  /*1ff0*/  FFMA R26, R17, R0, R26 ;  /* 0x00000000111a7223 */ /* 0x000fce000000001a */
.L_x_251:
[----:B------:R-:W-:Y:S05]  /*2000*/  BSYNC.RECONVERGENT B0 ;  /* 0x0000000000007941 */ /* 0x000fea0003800200 */
.L_x_249:
[----:B------:R-:W-:Y:S01]  /*2010*/  IADD3 R0, PT, PT, R7, -0xd000000, RZ ;  /* 0xf300000007007810 */ /* 0x000fe20007ffe0ff */
[----:B------:R1:W3:Y:S03]  /*2020*/  MUFU.RSQ R8, R7 ;  /* 0x0000000700087308 */ /* 0x0002e60000001400 */
[----:B------:R-:W-:-:S13]  /*2030*/  ISETP.GT.U32.AND P0, PT, R0, 0x727fffff, PT ;  /* 0x727fffff0000780c */ /* 0x000fda0003f04070 */
[----:B-1----:R-:W-:Y:S05]  /*2040*/  @!P0 BRA `(.L_x_252) ;  /* 0x00000000001c8947 */ /* 0x002fea0003800000 */
[----:B------:R-:W-:Y:S01]  /*2050*/  BSSY.RECONVERGENT B0, `(.L_x_253) ;  /* 0x0000004000007945 */ /* 0x000fe20003800200 */
[----:B------:R-:W-:Y:S02]  /*2060*/  MOV R16, R7 ;  /* 0x0000000700107202 */ /* 0x000fe40000000f00 */
[----:B------:R-:W-:-:S07]  /*2070*/  MOV R0, 0x2090 ;  /* 0x0000209000007802 */ /* 0x000fce0000000f00 */
[----:B0-23--:R-:W-:Y:S05]  /*2080*/  CALL.REL.NOINC `($__internal_2_$__cuda_sm20_sqrt_rn_f32_slowpath) ;  /* 0x0000002800187944 */ /* 0x00dfea0003c00000 */
[----:B------:R-:W-:Y:S05]  /*2090*/  BSYNC.RECONVERGENT B0 ;  /* 0x0000000000007941 */ /* 0x000fea0003800200 */
.L_x_253:
[----:B------:R-:W-:Y:S01]  /*20a0*/  IMAD.MOV.U32 R23, RZ, RZ, R22 ;  /* 0x000000ffff177224 */ /* 0x000fe200078e0016 */
[----:B------:R-:W-:Y:S06]  /*20b0*/  BRA `(.L_x_254) ;  /* 0x0000000000107947 */ /* 0x000fec0003800000 */
.L_x_252:
[----:B---3--:R-:W-:Y:S01]  /*20c0*/  FMUL.FTZ R0, R7, R8 ;  /* 0x0000000807007220 */ /* 0x008fe20000410000 */
[----:B------:R-:W-:-:S03]  /*20d0*/  FMUL.FTZ R23, R8, 0.5 ;  /* 0x3f00000008177820 */ /* 0x000fc60000410000 */
[----:B------:R-:W-:-:S04]  /*20e0*/  FFMA R7, -R0, R0, R7 ;  /* 0x0000000000077223 */ /* 0x000fc80000000107 */
[----:B------:R-:W-:-:S07]  /*20f0*/  FFMA R23, R7, R23, R0 ;  /* 0x0000001707177223 */ /* 0x000fce0000000000 */
.L_x_254:
        /* <DEDUP_REMOVED lines=10> */
[----:B0-2---:R-:W-:Y:S05]  /*21a0*/  CALL.REL.NOINC `($__internal_3_$__cuda_sm3x_div_rn_noftz_f32_slowpath) ;  /* 0x0000002800287944 */ /* 0x005fea0003c00000 */
.L_x_256:
[----:B------:R-:W-:Y:S05]  /*21b0*/  BSYNC.RECONVERGENT B3 ;  /* 0x0000000000037941 */ /* 0x000fea0003800200 */
.L_x_255:
[----:B0-----:R-:W-:Y:S01]  /*21c0*/  FADD R26, R3, R26 ;  /* 0x0000001a031a7221 */ /* 0x001fe20000000000 */
[----:B------:R-:W-:-:S07]  /*21d0*/  MOV R19, R0 ;  /* 0x0000000000137202 */ /* 0x000fce0000000f00 */
.L_x_248:
[----:B------:R-:W-:Y:S05]  /*21e0*/  BSYNC.RECONVERGENT B2 ;  /* 0x0000000000027941 */ /* 0x000fea0003800200 */
.L_x_247:
[----:B------:R-:W-:-:S13]  /*21f0*/  FSETP.GT.AND P0, PT, R26, R11, PT ;  /* 0x0000000b1a00720b */ /* 0x000fda0003f04000 */
[----:B--2---:R-:W-:-:S07]  /*2200*/  @P0 FMUL R12, R19, R6 ;  /* 0x00000006130c0220 */ /* 0x004fce0000400000 */
.L_x_225:
[----:B------:R-:W0:Y:S01]  /*2210*/  LDCU UR7, c[0x0][0x384] ;  /* 0x00007080ff0777ac */ /* 0x000e220008000800 */
[----:B------:R-:W-:Y:S01]  /*2220*/  FMUL R12, R12, 255 ;  /* 0x437f00000c0c7820 */ /* 0x000fe20000400000 */
[----:B------:R-:W-:Y:S02]  /*2230*/  IADD3 R6, P0, PT, R9, R4, RZ ;  /* 0x0000000409067210 */ /* 0x000fe40007f1e0ff */
[----:B------:R-:W-:Y:S01]  /*2240*/  IADD3 R13, PT, PT, R13, 0x1, RZ ;  /* 0x000000010d0d7810 */ /* 0x000fe20007ffe0ff */
[----:B------:R-:W1:Y:S01]  /*2250*/  F2I.U32.TRUNC.NTZ R3, R12 ;  /* 0x0000000c00037305 */ /* 0x000e62000020f000 */
[----:B------:R-:W-:Y:S02]  /*2260*/  LEA.HI.X.SX32 R7, R9, R5, 0x1, P0 ;  /* 0x0000000509077211 */ /* 0x000fe400000f0eff */
[----:B0-----:R-:W-:-:S03]  /*2270*/  ISETP.NE.AND P0, PT, R13, UR7, PT ;  /* 0x000000070d007c0c */ /* 0x001fc6000bf05270 */
[----:B-1----:R0:W-:Y:S10]  /*2280*/  STG.E.U8 desc[UR8][R6.64], R3 ;  /* 0x0000000306007986 */ /* 0x0021f4000c101108 */
[----:B------:R-:W-:Y:S05]  /*2290*/  @!P0 EXIT ;  /* 0x000000000000894d */ /* 0x000fea0003800000 */
[----:B------:R-:W-:Y:S05]  /*22a0*/  BRA `(.L_x_257) ;  /* 0xffffffdc00f07947 */ /* 0x000fea000383ffff */
.L_x_182:
[C---:B------:R-:W-:Y:S01]  /*22b0*/  ISETP.GE.U32.AND P0, PT, R7.reuse, 0x8, PT ;  /* 0x000000080700780c */ /* 0x040fe20003f06070 */
[----:B------:R-:W-:Y:S01]  /*22c0*/  HFMA2 R3, -RZ, RZ, 0, 0 ;  /* 0x00000000ff037431 */ /* 0x000fe200000001ff */
[----:B------:R-:W-:-:S04]  /*22d0*/  LOP3.LUT R10, R7, 0x7, RZ, 0xc0, !PT ;  /* 0x00000007070a7812 */ /* 0x000fc800078ec0ff */
[----:B------:R-:W-:-:S07]  /*22e0*/  ISETP.NE.AND P1, PT, R10, RZ, PT ;  /* 0x000000ff0a00720c */ /* 0x000fce0003f25270 */
[----:B------:R-:W-:Y:S06]  /*22f0*/  @!P0 BRA `(.L_x_258) ;  /* 0x00000000004c8947 */ /* 0x000fec0003800000 */
[----:B------:R-:W-:Y:S02]  /*2300*/  LOP3.LUT R3, R7, 0x7ffffff8, RZ, 0xc0, !PT ;  /* 0x7ffffff807037812 */ /* 0x000fe400078ec0ff */
[----:B------:R-:W-:-:S07]  /*2310*/  MOV R0, RZ ;  /* 0x000000ff00007202 */ /* 0x000fce0000000f00 */
.L_x_259:
[C---:B01----:R-:W-:Y:S01]  /*2320*/  IMAD R9, R0.reuse, 0x80, R2 ;  /* 0x0000008000097824 */ /* 0x043fe200078e0202 */
[----:B------:R-:W-:-:S04]  /*2330*/  IADD3 R0, PT, PT, R0, 0x8, RZ ;  /* 0x0000000800007810 */ /* 0x000fc80007ffe0ff */
[C---:B------:R-:W-:Y:S02]  /*2340*/  IADD3 R7, PT, PT, R9.reuse, 0x80, RZ ;  /* 0x0000008009077810 */ /* 0x040fe40007ffe0ff */
[-C--:B------:R-:W-:Y:S02]  /*2350*/  IADD3 R8, P0, PT, R9, R4.reuse, RZ ;  /* 0x0000000409087210 */ /* 0x080fe40007f1e0ff */
        /* <DEDUP_REMOVED lines=13> */
.L_x_258:
[----:B------:R-:W-:Y:S05]  /*2430*/  @!P1 EXIT ;  /* 0x000000000000994d */ /* 0x000fea0003800000 */
[----:B01----:R-:W0:Y:S01]  /*2440*/  LDC R8, c[0x0][0x384] ;  /* 0x0000e100ff087b82 */ /* 0x003e220000000800 */
[----:B------:R-:W-:Y:S02]  /*2450*/  ISETP.GE.U32.AND P0, PT, R10, 0x4, PT ;  /* 0x000000040a00780c */ /* 0x000fe40003f06070 */
[----:B0-----:R-:W-:-:S04]  /*2460*/  LOP3.LUT R9, R8, 0x3, RZ, 0xc0, !PT ;  /* 0x0000000308097812 */ /* 0x001fc800078ec0ff */
[----:B------:R-:W-:-:S07]  /*2470*/  ISETP.NE.AND P1, PT, R9, RZ, PT ;  /* 0x000000ff0900720c */ /* 0x000fce0003f25270 */
[----:B------:R-:W-:Y:S06]  /*2480*/  @!P0 BRA `(.L_x_260) ;  /* 0x0000000000208947 */ /* 0x000fec0003800000 */
[C---:B------:R-:W-:Y:S01]  /*2490*/  LEA R0, R3.reuse, R2, 0x7 ;  /* 0x0000000203007211 */ /* 0x040fe200078e38ff */
[----:B------:R-:W-:-:S03]  /*24a0*/  VIADD R3, R3, 0x4 ;  /* 0x0000000403037836 */ /* 0x000fc60000000000 */
[----:B------:R-:W-:-:S04]  /*24b0*/  IADD3 R6, P0, PT, R0, R4, RZ ;  /* 0x0000000400067210 */ /* 0x000fc80007f1e0ff */
[----:B------:R-:W-:-:S05]  /*24c0*/  LEA.HI.X.SX32 R7, R0, R5, 0x1, P0 ;  /* 0x0000000500077211 */ /* 0x000fca00000f0eff */
[----:B------:R0:W-:Y:S04]  /*24d0*/  STG.E.U8 desc[UR8][R6.64], RZ ;  /* 0x000000ff06007986 */ /* 0x0001e8000c101108 */
[----:B------:R0:W-:Y:S04]  /*24e0*/  STG.E.U8 desc[UR8][R6.64+0x80], RZ ;  /* 0x000080ff06007986 */ /* 0x0001e8000c101108 */
[----:B------:R0:W-:Y:S04]  /*24f0*/  STG.E.U8 desc[UR8][R6.64+0x100], RZ ;  /* 0x000100ff06007986 */ /* 0x0001e8000c101108 */
[----:B------:R0:W-:Y:S02]  /*2500*/  STG.E.U8 desc[UR8][R6.64+0x180], RZ ;  /* 0x000180ff06007986 */ /* 0x0001e4000c101108 */
.L_x_260:
[----:B------:R-:W-:Y:S05]  /*2510*/  @!P1 EXIT ;  /* 0x000000000000994d */ /* 0x000fea0003800000 */
[----:B------:R-:W-:Y:S02]  /*2520*/  ISETP.NE.AND P0, PT, R9, 0x1, PT ;  /* 0x000000010900780c */ /* 0x000fe40003f05270 */
[----:B------:R-:W-:-:S04]  /*2530*/  LOP3.LUT R0, R8, 0x1, RZ, 0xc0, !PT ;  /* 0x0000000108007812 */ /* 0x000fc800078ec0ff */
[----:B------:R-:W-:-:S07]  /*2540*/  ISETP.NE.U32.AND P1, PT, R0, 0x1, PT ;  /* 0x000000010000780c */ /* 0x000fce0003f25070 */
[----:B------:R-:W-:Y:S06]  /*2550*/  @!P0 BRA `(.L_x_261) ;  /* 0x0000000000188947 */ /* 0x000fec0003800000 */
[C---:B------:R-:W-:Y:S02]  /*2560*/  LEA R0, R3.reuse, R2, 0x7 ;  /* 0x0000000203007211 */ /* 0x040fe400078e38ff */
[----:B------:R-:W-:Y:S02]  /*2570*/  IADD3 R3, PT, PT, R3, 0x2, RZ ;  /* 0x0000000203037810 */ /* 0x000fe40007ffe0ff */
[----:B0-----:R-:W-:-:S04]  /*2580*/  IADD3 R6, P0, PT, R0, R4, RZ ;  /* 0x0000000400067210 */ /* 0x001fc80007f1e0ff */
[----:B------:R-:W-:-:S05]  /*2590*/  LEA.HI.X.SX32 R7, R0, R5, 0x1, P0 ;  /* 0x0000000500077211 */ /* 0x000fca00000f0eff */
[----:B------:R1:W-:Y:S04]  /*25a0*/  STG.E.U8 desc[UR8][R6.64], RZ ;  /* 0x000000ff06007986 */ /* 0x0003e8000c101108 */
[----:B------:R1:W-:Y:S02]  /*25b0*/  STG.E.U8 desc[UR8][R6.64+0x80], RZ ;  /* 0x000080ff06007986 */ /* 0x0003e4000c101108 */
.L_x_261:
[----:B------:R-:W-:Y:S05]  /*25c0*/  @P1 EXIT ;  /* 0x000000000000194d */ /* 0x000fea0003800000 */
[----:B------:R-:W-:-:S04]  /*25d0*/  LEA R2, R3, R2, 0x7 ;  /* 0x0000000203027211 */ /* 0x000fc800078e38ff */
[----:B------:R-:W-:-:S04]  /*25e0*/  IADD3 R4, P0, PT, R2, R4, RZ ;  /* 0x0000000402047210 */ /* 0x000fc80007f1e0ff */
[----:B------:R-:W-:-:S05]  /*25f0*/  LEA.HI.X.SX32 R5, R2, R5, 0x1, P0 ;  /* 0x0000000502057211 */ /* 0x000fca00000f0eff */
[----:B------:R-:W-:Y:S01]  /*2600*/  STG.E.U8 desc[UR8][R4.64], RZ ;  /* 0x000000ff04007986 */ /* 0x000fe2000c101108 */
[----:B------:R-:W-:Y:S05]  /*2610*/  EXIT ;  /* 0x000000000000794d */ /* 0x000fea0003800000 */
.L_x_181:
[----:B------:R-:W-:-:S13]  /*2620*/  ISETP.GE.AND P0, PT, R7, 0x1, PT ;  /* 0x000000010700780c */ /* 0x000fda0003f06270 */
[----:B------:R-:W-:Y:S05]  /*2630*/  @!P0 EXIT ;  /* 0x000000000000894d */ /* 0x000fea0003800000 */
[----:B------:R-:W1:Y:S02]  /*2640*/  LDCU UR4, c[0x0][0x388] ;  /* 0x00007100ff0477ac */ /* 0x000e640008000800 */
[----:B-1----:R-:W-:-:S09]  /*2650*/  UISETP.GE.AND UP0, UPT, UR4, 0x1, UPT ;  /* 0x000000010400788c */ /* 0x002fd2000bf06270 */
[----:B------:R-:W-:Y:S05]  /*2660*/  BRA.U !UP0, `(.L_x_262) ;  /* 0x0000002108107547 */ /* 0x000fea000b800000 */
[----:B------:R-:W1:Y:S01]  /*2670*/  LDCU UR5, c[0x0][0x38c] ;  /* 0x00007180ff0577ac */ /* 0x000e620008000800 */
[----:B------:R-:W-:Y:S01]  /*2680*/  MOV R7, RZ ;  /* 0x000000ff00077202 */ /* 0x000fe20000000f00 */
[----:B------:R-:W-:Y:S02]  /*2690*/  ULOP3.LUT UR7, UR4, 0x7ffffffc, URZ, 0xc0, !UPT ;  /* 0x7ffffffc04077892 */ /* 0x000fe4000f8ec0ff */
[----:B------:R-:W-:Y:S02]  /*26a0*/  ULOP3.LUT UR4, UR4, 0x3, URZ, 0xc0, !UPT ;  /* 0x0000000304047892 */ /* 0x000fe4000f8ec0ff */
[----:B------:R-:W-:Y:S02]  /*26b0*/  UIADD3 UR6, UPT, UPT, -UR7, URZ, URZ ;  /* 0x000000ff07067290 */ /* 0x000fe4000fffe1ff */
[----:B-1----:R-:W-:-:S04]  /*26c0*/  ULEA.HI UR5, UR5, UR5, URZ, 0x1 ;  /* 0x0000000505057291 */ /* 0x002fc8000f8f08ff */
[----:B------:R-:W-:-:S12]  /*26d0*/  USHF.R.S32.HI UR5, URZ, 0x1, UR5 ;  /* 0x00000001ff057899 */ /* 0x000fd80008011405 */
.L_x_339:
[----:B------:R-:W-:Y:S01]  /*26e0*/  IMAD R6, R7, 0x80, R2 ;  /* 0x0000008007067824 */ /* 0x000fe200078e0202 */
[----:B------:R-:W-:Y:S04]  /*26f0*/  BSSY.RECONVERGENT B2, `(.L_x_263) ;  /* 0x00001f6000027945 */ /* 0x000fe80003800200 */
[----:B------:R-:W-:-:S13]  /*2700*/  ISETP.GE.AND P0, PT, R6, R3, PT ;  /* 0x000000030600720c */ /* 0x000fda0003f06270 */
[----:B-1----:R-:W-:Y:S05]  /*2710*/  @P0 BRA `(.L_x_264) ;  /* 0x0000001c00cc0947 */ /* 0x002fea0003800000 */
[----:B------:R-:W-:Y:S01]  /*2720*/  IMAD.WIDE R12, R6, 0x4, R14 ;  /* 0x00000004060c7825 */ /* 0x000fe200078e020e */
[----:B0-----:R-:W0:Y:S05]  /*2730*/  LDC.64 R8, c[0x0][0x388] ;  /* 0x0000e200ff087b82 */ /* 0x001e2a0000000a00 */
[----:B------:R-:W2:Y:S01]  /*2740*/  LDG.E R12, desc[UR8][R12.64] ;  /* 0x000000080c0c7981 */ /* 0x000ea2000c1e1900 */
[----:B------:R-:W-:Y:S01]  /*2750*/  HFMA2 R10, -RZ, RZ, 0, 0 ;  /* 0x00000000ff0a7431 */ /* 0x000fe200000001ff */
[----:B0-----:R-:W-:-:S04]  /*2760*/  IABS R18, R9 ;  /* 0x0000000900127213 */ /* 0x001fc80000000000 */
[----:B------:R-:W0:Y:S08]  /*2770*/  I2F.RP R16, R18 ;  /* 0x0000001200107306 */ /* 0x000e300000209400 */
[----:B0-----:R-:W0:Y:S02]  /*2780*/  MUFU.RCP R16, R16 ;  /* 0x0000001000107308 */ /* 0x001e240000001000 */
[----:B0-----:R-:W-:-:S06]  /*2790*/  IADD3 R17, PT, PT, R16, 0xffffffe, RZ ;  /* 0x0ffffffe10117810 */ /* 0x001fcc0007ffe0ff */
[----:B------:R-:W0:Y:S02]  /*27a0*/  F2I.FTZ.U32.TRUNC.NTZ R11, R17 ;  /* 0x00000011000b7305 */ /* 0x000e24000021f000 */
[----:B0-----:R-:W-:-:S05]  /*27b0*/  IADD3 R19, PT, PT, RZ, -R11, RZ ;  /* 0x8000000bff137210 */ /* 0x001fca0007ffe0ff */
[----:B------:R-:W-:-:S04]  /*27c0*/  IMAD R19, R19, R18, RZ ;  /* 0x0000001213137224 */ /* 0x000fc800078e02ff */
[----:B------:R-:W-:Y:S01]  /*27d0*/  IMAD.HI.U32 R10, R11, R19, R10 ;  /* 0x000000130b0a7227 */ /* 0x000fe200078e000a */
[----:B--2---:R-:W-:-:S04]  /*27e0*/  IABS R13, R12 ;  /* 0x0000000c000d7213 */ /* 0x004fc80000000000 */
[----:B------:R-:W-:Y:S02]  /*27f0*/  MOV R11, R13 ;  /* 0x0000000d000b7202 */ /* 0x000fe40000000f00 */
[----:B------:R-:W-:-:S03]  /*2800*/  MOV R13, RZ ;  /* 0x000000ff000d7202 */ /* 0x000fc60000000f00 */
[----:B------:R-:W-:-:S04]  /*2810*/  IMAD.HI.U32 R10, R10, R11, RZ ;  /* 0x0000000b0a0a7227 */ /* 0x000fc800078e00ff */
[----:B------:R-:W-:-:S04]  /*2820*/  IMAD.MOV R16, RZ, RZ, -R10 ;  /* 0x000000ffff107224 */ /* 0x000fc800078e0a0a */
[----:B------:R-:W-:-:S05]  /*2830*/  IMAD R11, R18, R16, R11 ;  /* 0x00000010120b7224 */ /* 0x000fca00078e020b */
[----:B------:R-:W-:-:S13]  /*2840*/  ISETP.GT.U32.AND P1, PT, R18, R11, PT ;  /* 0x0000000b1200720c */ /* 0x000fda0003f24070 */
[-C--:B------:R-:W-:Y:S02]  /*2850*/  @!P1 IADD3 R11, PT, PT, R11, -R18.reuse, RZ ;  /* 0x800000120b0b9210 */ /* 0x080fe40007ffe0ff */
[----:B------:R-:W-:Y:S02]  /*2860*/  @!P1 IADD3 R10, PT, PT, R10, 0x1, RZ ;  /* 0x000000010a0a9810 */ /* 0x000fe40007ffe0ff */
[----:B------:R-:W-:Y:S01]  /*2870*/  ISETP.GE.U32.AND P0, PT, R11, R18, PT ;  /* 0x000000120b00720c */ /* 0x000fe20003f06070 */
[----:B------:R-:W-:Y:S01]  /*2880*/  IMAD.MOV.U32 R18, RZ, RZ, RZ ;  /* 0x000000ffff127224 */ /* 0x000fe200078e00ff */
[----:B------:R-:W-:Y:S02]  /*2890*/  LOP3.LUT R11, R12, R9, RZ, 0x3c, !PT ;  /* 0x000000090c0b7212 */ /* 0x000fe400078e3cff */
[----:B------:R-:W-:Y:S02]  /*28a0*/  ISETP.NE.AND P1, PT, R9, RZ, PT ;  /* 0x000000ff0900720c */ /* 0x000fe40003f25270 */
[----:B------:R-:W-:-:S07]  /*28b0*/  ISETP.GE.AND P2, PT, R11, RZ, PT ;  /* 0x000000ff0b00720c */ /* 0x000fce0003f46270 */
[----:B------:R-:W-:Y:S02]  /*28c0*/  @P0 IADD3 R10, PT, PT, R10, 0x1, RZ ;  /* 0x000000010a0a0810 */ /* 0x000fe40007ffe0ff */
[----:B------:R-:W-:-:S04]  /*28d0*/  ISETP.GE.U32.AND P0, PT, R8, 0x4, PT ;  /* 0x000000040800780c */ /* 0x000fc80003f06070 */
[----:B------:R-:W-:Y:S02]  /*28e0*/  @!P2 IADD3 R10, PT, PT, -R10, RZ, RZ ;  /* 0x000000ff0a0aa210 */ /* 0x000fe40007ffe1ff */
[----:B------:R-:W-:-:S04]  /*28f0*/  @!P1 LOP3.LUT R10, RZ, R9, RZ, 0x33, !PT ;  /* 0x00000009ff0a9212 */ /* 0x000fc800078e33ff */
[C---:B------:R-:W-:Y:S02]  /*2900*/  IADD3 R11, PT, PT, -R10.reuse, RZ, RZ ;  /* 0x000000ff0a0b7210 */ /* 0x040fe40007ffe1ff */
[----:B------:R-:W-:Y:S01]  /*2910*/  IADD3 R8, PT, PT, R10, -UR5, RZ ;  /* 0x800000050a087c10 */ /* 0x000fe2000fffe0ff */
[----:B------:R-:W-:Y:S02]  /*2920*/  HFMA2 R10, -RZ, RZ, -36.65625, 4.5359134674072265625e-05 ;  /* 0xd09502f9ff0a7431 */ /* 0x000fe400000001ff */
[----:B------:R-:W-:Y:S01]  /*2930*/  IMAD R9, R9, R11, R12 ;  /* 0x0000000b09097224 */ /* 0x000fe200078e020c */
[----:B------:R-:W-:-:S04]  /*2940*/  I2FP.F32.S32 R8, R8 ;  /* 0x0000000800087245 */ /* 0x000fc80000201400 */
[----:B------:R-:W-:-:S04]  /*2950*/  IADD3 R9, PT, PT, R9, -UR5, RZ ;  /* 0x8000000509097c10 */ /* 0x000fc8000fffe0ff */
[----:B------:R-:W-:Y:S01]  /*2960*/  I2FP.F32.S32 R9, R9 ;  /* 0x0000000900097245 */ /* 0x000fe20000201400 */
[----:B------:R-:W-:Y:S06]  /*2970*/  @!P0 BRA `(.L_x_265) ;  /* 0x0000001000048947 */ /* 0x000fec0003800000 */
[----:B------:R-:W-:Y:S01]  /*2980*/  MOV R18, RZ ;  /* 0x000000ff00127202 */ /* 0x000fe20000000f00 */
[----:B------:R-:W-:Y:S01]  /*2990*/  IMAD.MOV.U32 R10, RZ, RZ, -0x2f6afd07 ;  /* 0xd09502f9ff0a7424 */ /* 0x000fe200078e00ff */
[----:B------:R-:W-:Y:S02]  /*29a0*/  MOV R13, 0x38 ;  /* 0x00000038000d7802 */ /* 0x000fe40000000f00 */
[----:B------:R-:W-:-:S07]  /*29b0*/  MOV R12, UR6 ;  /* 0x00000006000c7c02 */ /* 0x000fce0008000f00 */
.L_x_306:
[----:B------:R-:W0:Y:S01]  /*29c0*/  LDC.64 R16, c[0x3][R13+-0x28] ;  /* 0x00fff6000d107b82 */ /* 0x000e220000000a00 */
[----:B------:R-:W-:Y:S01]  /*29d0*/  BSSY.RECONVERGENT B3, `(.L_x_266) ;  /* 0x0000039000037945 */ /* 0x000fe20003800200 */
[----:B------:R-:W-:-:S06]  /*29e0*/  HFMA2 R19, -RZ, RZ, -36.65625, 4.5359134674072265625e-05 ;  /* 0xd09502f9ff137431 */ /* 0x000fcc00000001ff */
        /* <DEDUP_REMOVED lines=22> */
.L_x_269:
[----:B------:R-:W-:Y:S01]  /*2b50*/  FMUL.FTZ R26, R16, R17 ;  /* 0x00000011101a7220 */ /* 0x000fe20000410000 */
[----:B------:R-:W-:-:S03]  /*2b60*/  FMUL.FTZ R0, R17, 0.5 ;  /* 0x3f00000011007820 */ /* 0x000fc60000410000 */
[----:B------:R-:W-:-:S04]  /*2b70*/  FFMA R17, -R26, R26, R16 ;  /* 0x0000001a1a117223 */ /* 0x000fc80000000110 */
[----:B------:R-:W-:-:S07]  /*2b80*/  FFMA R26, R17, R0, R26 ;  /* 0x00000000111a7223 */ /* 0x000fce000000001a */
.L_x_270:
[----:B------:R-:W-:Y:S05]  /*2b90*/  BSYNC.RECONVERGENT B0 ;  /* 0x0000000000007941 */ /* 0x000fea0003800200 */
.L_x_268:
        /* <DEDUP_REMOVED lines=9> */
.L_x_272:
[----:B------:R-:W-:Y:S01]  /*2c30*/  MOV R23, R22 ;  /* 0x0000001600177202 */ /* 0x000fe20000000f00 */
[----:B------:R-:W-:Y:S06]  /*2c40*/  BRA `(.L_x_273) ;  /* 0x0000000000107947 */ /* 0x000fec0003800000 */
.L_x_271:
[----:B------:R-:W-:Y:S01]  /*2c50*/  FMUL.FTZ R0, R23, R16 ;  /* 0x0000001017007220 */ /* 0x000fe20000410000 */
[----:B------:R-:W-:-:S03]  /*2c60*/  FMUL.FTZ R16, R16, 0.5 ;  /* 0x3f00000010107820 */ /* 0x000fc60000410000 */
[----:B------:R-:W-:-:S04]  /*2c70*/  FFMA R23, -R0, R0, R23 ;  /* 0x0000000000177223 */ /* 0x000fc80000000117 */
[----:B------:R-:W-:-:S07]  /*2c80*/  FFMA R23, R23, R16, R0 ;  /* 0x0000001017177223 */ /* 0x000fce0000000000 */
.L_x_273:
        /* <DEDUP_REMOVED lines=11> */
.L_x_275:
[----:B------:R-:W-:Y:S05]  /*2d40*/  BSYNC.RECONVERGENT B4 ;  /* 0x0000000000047941 */ /* 0x000fea0003800200 */
.L_x_274:
[----:B-1----:R-:W-:-:S07]  /*2d50*/  FADD R19, R25, R26 ;  /* 0x0000001a19137221 */ /* 0x002fce0000000000 */
.L_x_267:
[----:B------:R-:W-:Y:S05]  /*2d60*/  BSYNC.RECONVERGENT B3 ;  /* 0x0000000000037941 */ /* 0x000fea0003800200 */
.L_x_266:
        /* <DEDUP_REMOVED lines=28> */
.L_x_279:
[----:B------:R-:W-:Y:S01]  /*2f30*/  FMUL.FTZ R26, R16, R17 ;  /* 0x00000011101a7220 */ /* 0x000fe20000410000 */
[----:B------:R-:W-:-:S03]  /*2f40*/  FMUL.FTZ R0, R17, 0.5 ;  /* 0x3f00000011007820 */ /* 0x000fc60000410000 */
[----:B------:R-:W-:-:S04]  /*2f50*/  FFMA R17, -R26, R26, R16 ;  /* 0x0000001a1a117223 */ /* 0x000fc80000000110 */
[----:B------:R-:W-:-:S07]  /*2f60*/  FFMA R26, R17, R0, R26 ;  /* 0x00000000111a7223 */ /* 0x000fce000000001a */
.L_x_280:
[----:B------:R-:W-:Y:S05]  /*2f70*/  BSYNC.RECONVERGENT B0 ;  /* 0x0000000000007941 */ /* 0x000fea0003800200 */
.L_x_278:
        /* <DEDUP_REMOVED lines=9> */
.L_x_282:
[----:B------:R-:W-:Y:S01]  /*3010*/  MOV R23, R22 ;  /* 0x0000001600177202 */ /* 0x000fe20000000f00 */
[----:B------:R-:W-:Y:S06]  /*3020*/  BRA `(.L_x_283) ;  /* 0x0000000000107947 */ /* 0x000fec0003800000 */
.L_x_281:
[----:B------:R-:W-:Y:S01]  /*3030*/  FMUL.FTZ R0, R23, R16 ;  /* 0x0000001017007220 */ /* 0x000fe20000410000 */
[----:B------:R-:W-:-:S03]  /*3040*/  FMUL.FTZ R16, R16, 0.5 ;  /* 0x3f00000010107820 */ /* 0x000fc60000410000 */
[----:B------:R-:W-:-:S04]  /*3050*/  FFMA R23, -R0, R0, R23 ;  /* 0x0000000000177223 */ /* 0x000fc80000000117 */
[----:B------:R-:W-:-:S07]  /*3060*/  FFMA R23, R23, R16, R0 ;  /* 0x0000001017177223 */ /* 0x000fce0000000000 */
.L_x_283:
        /* <DEDUP_REMOVED lines=11> */
.L_x_285:
[----:B------:R-:W-:Y:S05]  /*3120*/  BSYNC.RECONVERGENT B4 ;  /* 0x0000000000047941 */ /* 0x000fea0003800200 */
.L_x_284:
[----:B-1----:R-:W-:-:S07]  /*3130*/  FADD R19, R11, R26 ;  /* 0x0000001a0b137221 */ /* 0x002fce0000000000 */
.L_x_277:
[----:B------:R-:W-:Y:S05]  /*3140*/  BSYNC.RECONVERGENT B3 ;  /* 0x0000000000037941 */ /* 0x000fea0003800200 */
.L_x_276:
        /* <DEDUP_REMOVED lines=28> */
.L_x_289:
[----:B------:R-:W-:Y:S01]  /*3310*/  FMUL.FTZ R26, R16, R17 ;  /* 0x00000011101a7220 */ /* 0x000fe20000410000 */
[----:B------:R-:W-:-:S03]  /*3320*/  FMUL.FTZ R0, R17, 0.5 ;  /* 0x3f00000011007820 */ /* 0x000fc60000410000 */
[----:B------:R-:W-:-:S04]  /*3330*/  FFMA R17, -R26, R26, R16 ;  /* 0x0000001a1a117223 */ /* 0x000fc80000000110 */
[----:B------:R-:W-:-:S07]  /*3340*/  FFMA R26, R17, R0, R26 ;  /* 0x00000000111a7223 */ /* 0x000fce000000001a */
.L_x_290:
[----:B------:R-:W-:Y:S05]  /*3350*/  BSYNC.RECONVERGENT B0 ;  /* 0x0000000000007941 */ /* 0x000fea0003800200 */
.L_x_288:
        /* <DEDUP_REMOVED lines=9> */
.L_x_292:
[----:B------:R-:W-:Y:S01]  /*33f0*/  MOV R23, R22 ;  /* 0x0000001600177202 */ /* 0x000fe20000000f00 */
[----:B------:R-:W-:Y:S06]  /*3400*/  BRA `(.L_x_293) ;  /* 0x0000000000107947 */ /* 0x000fec0003800000 */
.L_x_291:
[----:B------:R-:W-:Y:S01]  /*3410*/  FMUL.FTZ R0, R23, R16 ;  /* 0x0000001017007220 */ /* 0x000fe20000410000 */
[----:B------:R-:W-:-:S03]  /*3420*/  FMUL.FTZ R16, R16, 0.5 ;  /* 0x3f00000010107820 */ /* 0x000fc60000410000 */
[----:B------:R-:W-:-:S04]  /*3430*/  FFMA R23, -R0, R0, R23 ;  /* 0x0000000000177223 */ /* 0x000fc80000000117 */
[----:B------:R-:W-:-:S07]  /*3440*/  FFMA R23, R23, R16, R0 ;  /* 0x0000001017177223 */ /* 0x000fce0000000000 */
.L_x_293:
        /* <DEDUP_REMOVED lines=11> */
.L_x_295:
[----:B------:R-:W-:Y:S05]  /*3500*/  BSYNC.RECONVERGENT B4 ;  /* 0x0000000000047941 */ /* 0x000fea0003800200 */
.L_x_294:
[----:B-1----:R-:W-:-:S07]  /*3510*/  FADD R19, R25, R26 ;  /* 0x0000001a19137221 */ /* 0x002fce0000000000 */
.L_x_287:
[----:B------:R-:W-:Y:S05]  /*3520*/  BSYNC.RECONVERGENT B3 ;  /* 0x0000000000037941 */ /* 0x000fea0003800200 */
.L_x_286:
        /* <DEDUP_REMOVED lines=28> */
.L_x_299:
[----:B------:R-:W-:Y:S01]  /*36f0*/  FMUL.FTZ R26, R16, R17 ;  /* 0x00000011101a7220 */ /* 0x000fe20000410000 */
[----:B------:R-:W-:-:S03]  /*3700*/  FMUL.FTZ R0, R17, 0.5 ;  /* 0x3f00000011007820 */ /* 0x000fc60000410000 */
[----:B------:R-:W-:-:S04]  /*3710*/  FFMA R17, -R26, R26, R16 ;  /* 0x0000001a1a117223 */ /* 0x000fc80000000110 */
[----:B------:R-:W-:-:S07]  /*3720*/  FFMA R26, R17, R0, R26 ;  /* 0x00000000111a7223 */ /* 0x000fce000000001a */
.L_x_300:
[----:B------:R-:W-:Y:S05]  /*3730*/  BSYNC.RECONVERGENT B0 ;  /* 0x0000000000007941 */ /* 0x000fea0003800200 */
.L_x_298:
        /* <DEDUP_REMOVED lines=9> */
.L_x_302:
[----:B------:R-:W-:Y:S01]  /*37d0*/  MOV R23, R22 ;  /* 0x0000001600177202 */ /* 0x000fe20000000f00 */
[----:B------:R-:W-:Y:S06]  /*37e0*/  BRA `(.L_x_303) ;  /* 0x0000000000107947 */ /* 0x000fec0003800000 */
.L_x_301:
[----:B------:R-:W-:Y:S01]  /*37f0*/  FMUL.FTZ R0, R23, R16 ;  /* 0x0000001017007220 */ /* 0x000fe20000410000 */
[----:B------:R-:W-:-:S03]  /*3800*/  FMUL.FTZ R16, R16, 0.5 ;  /* 0x3f00000010107820 */ /* 0x000fc60000410000 */
[----:B------:R-:W-:-:S04]  /*3810*/  FFMA R23, -R0, R0, R23 ;  /* 0x0000000000177223 */ /* 0x000fc80000000117 */
[----:B------:R-:W-:-:S07]  /*3820*/  FFMA R23, R23, R16, R0 ;  /* 0x0000001017177223 */ /* 0x000fce0000000000 */
.L_x_303:
        /* <DEDUP_REMOVED lines=11> */
.L_x_305:
[----:B------:R-:W-:Y:S05]  /*38e0*/  BSYNC.RECONVERGENT B4 ;  /* 0x0000000000047941 */ /* 0x000fea0003800200 */
.L_x_304:
[----:B-1----:R-:W-:-:S07]  /*38f0*/  FADD R11, R11, R26 ;  /* 0x0000001a0b0b7221 */ /* 0x002fce0000000000 */
.L_x_297:
[----:B------:R-:W-:Y:S05]  /*3900*/  BSYNC.RECONVERGENT B3 ;  /* 0x0000000000037941 */ /* 0x000fea0003800200 */
.L_x_296:
[----:B------:R-:W-:Y:S02]  /*3910*/  IADD3 R12, PT, PT, R12, 0x4, RZ ;  /* 0x000000040c0c7810 */ /* 0x000fe40007ffe0ff */
[CC--:B------:R-:W-:Y:S02]  /*3920*/  FSETP.GT.AND P0, PT, R11.reuse, R10.reuse, PT ;  /* 0x0000000a0b00720b */ /* 0x0c0fe40003f04000 */
[----:B------:R-:W-:Y:S02]  /*3930*/  ISETP.NE.AND P1, PT, R12, RZ, PT ;  /* 0x000000ff0c00720c */ /* 0x000fe40003f25270 */
[----:B------:R-:W-:Y:S02]  /*3940*/  FSEL R10, R11, R10, P0 ;  /* 0x0000000a0b0a7208 */ /* 0x000fe40000000000 */
[----:B------:R-:W-:-:S07]  /*3950*/  IADD3 R13, PT, PT, R13, 0x70, RZ ;  /* 0x000000700d0d7810 */ /* 0x000fce0007ffe0ff */
[----:B------:R-:W-:Y:S02]  /*3960*/  @P0 FMUL R18, R0, R25 ;  /* 0x0000001900120220 */ /* 0x000fe40000400000 */
[----:B------:R-:W-:Y:S05]  /*3970*/  @P1 BRA `(.L_x_306) ;  /* 0xfffffff000101947 */ /* 0x000fea000383ffff */
[----:B------:R-:W-:-:S07]  /*3980*/  MOV R13, UR7 ;  /* 0x00000007000d7c02 */ /* 0x000fce0008000f00 */
.L_x_265:
        /* <DEDUP_REMOVED lines=30> */
.L_x_312:
[----:B------:R-:W-:Y:S01]  /*3b70*/  FMUL.FTZ R26, R16, R17 ;  /* 0x00000011101a7220 */ /* 0x000fe20000410000 */
[----:B------:R-:W-:-:S03]  /*3b80*/  FMUL.FTZ R0, R17, 0.5 ;  /* 0x3f00000011007820 */ /* 0x000fc60000410000 */
[----:B------:R-:W-:-:S04]  /*3b90*/  FFMA R17, -R26, R26, R16 ;  /* 0x0000001a1a117223 */ /* 0x000fc80000000110 */
[----:B------:R-:W-:-:S07]  /*3ba0*/  FFMA R26, R17, R0, R26 ;  /* 0x00000000111a7223 */ /* 0x000fce000000001a */
.L_x_313:
[----:B------:R-:W-:Y:S05]  /*3bb0*/  BSYNC.RECONVERGENT B0 ;  /* 0x0000000000007941 */ /* 0x000fea0003800200 */
.L_x_311:
        /* <DEDUP_REMOVED lines=9> */
.L_x_315:
[----:B------:R-:W-:Y:S01]  /*3c50*/  MOV R23, R22 ;  /* 0x0000001600177202 */ /* 0x000fe20000000f00 */
[----:B------:R-:W-:Y:S06]  /*3c60*/  BRA `(.L_x_316) ;  /* 0x0000000000107947 */ /* 0x000fec0003800000 */
.L_x_314:
[----:B--2---:R-:W-:Y:S01]  /*3c70*/  FMUL.FTZ R0, R23, R16 ;  /* 0x0000001017007220 */ /* 0x004fe20000410000 */
[----:B------:R-:W-:-:S03]  /*3c80*/  FMUL.FTZ R16, R16, 0.5 ;  /* 0x3f00000010107820 */ /* 0x000fc60000410000 */
[----:B------:R-:W-:-:S04]  /*3c90*/  FFMA R23, -R0, R0, R23 ;  /* 0x0000000000177223 */ /* 0x000fc80000000117 */
[----:B------:R-:W-:-:S07]  /*3ca0*/  FFMA R23, R23, R16, R0 ;  /* 0x0000001017177223 */ /* 0x000fce0000000000 */
.L_x_316:
        /* <DEDUP_REMOVED lines=11> */
.L_x_318:
[----:B------:R-:W-:Y:S05]  /*3d60*/  BSYNC.RECONVERGENT B4 ;  /* 0x0000000000047941 */ /* 0x000fea0003800200 */
.L_x_317:
[----:B-1----:R-:W-:-:S07]  /*3d70*/  FADD R19, R25, R26 ;  /* 0x0000001a19137221 */ /* 0x002fce0000000000 */
.L_x_310:
[----:B------:R-:W-:Y:S05]  /*3d80*/  BSYNC.RECONVERGENT B3 ;  /* 0x0000000000037941 */ /* 0x000fea0003800200 */
.L_x_309:
[----:B------:R-:W0:Y:S01]  /*3d90*/  LDC.64 R16, c[0x3][R12+0x28] ;  /* 0x00c00a000c107b82 */ /* 0x000e220000000a00 */
[----:B------:R-:W-:Y:S01]  /*3da0*/  FMUL R11, R0, R11 ;  /* 0x0000000b000b7220 */ /* 0x000fe20000400000 */
[----:B------:R-:W-:Y:S01]  /*3db0*/  FSETP.GT.AND P0, PT, R19, R10, PT ;  /* 0x0000000a1300720b */ /* 0x000fe20003f04000 */
        /* <DEDUP_REMOVED lines=27> */
.L_x_322:
[----:B------:R-:W-:Y:S01]  /*3f70*/  FMUL.FTZ R11, R20, R17 ;  /* 0x00000011140b7220 */ /* 0x000fe20000410000 */
[----:B------:R-:W-:-:S03]  /*3f80*/  FMUL.FTZ R16, R17, 0.5 ;  /* 0x3f00000011107820 */ /* 0x000fc60000410000 */
[----:B------:R-:W-:-:S04]  /*3f90*/  FFMA R0, -R11, R11, R20 ;  /* 0x0000000b0b007223 */ /* 0x000fc80000000114 */
[----:B------:R-:W-:-:S07]  /*3fa0*/  FFMA R11, R0, R16, R11 ;  /* 0x00000010000b7223 */ /* 0x000fce000000000b */
.L_x_323:
[----:B------:R-:W-:Y:S05]  /*3fb0*/  BSYNC.RECONVERGENT B0 ;  /* 0x0000000000007941 */ /* 0x000fea0003800200 */
.L_x_321:
[----:B------:R-:W-:Y:S01]  /*3fc0*/  IADD3 R16, PT, PT, R23, -0xd000000, RZ ;  /* 0xf300000017107810 */ /* 0x000fe20007ffe0ff */
[----:B------:R1:W2:Y:S03]  /*3fd0*/  MUFU.RSQ R0, R23 ;  /* 0x0000001700007308 */ /* 0x0002a60000001400 */
[----:B------:R-:W-:-:S13]  /*3fe0*/  ISETP.GT.U32.AND P0, PT, R16, 0x727fffff, PT ;  /* 0x727fffff1000780c */ /* 0x000fda0003f04070 */
[----:B-1----:R-:W-:Y:S05]  /*3ff0*/  @!P0 BRA `(.L_x_324) ;  /* 0x0000000000188947 */ /* 0x002fea0003800000 */
[----:B------:R-:W-:Y:S01]  /*4000*/  BSSY.RECONVERGENT B0, `(.L_x_325) ;  /* 0x0000004000007945 */ /* 0x000fe20003800200 */
[----:B------:R-:W-:Y:S02]  /*4010*/  MOV R16, R23 ;  /* 0x0000001700107202 */ /* 0x000fe40000000f00 */
[----:B--2---:R-:W-:-:S07]  /*4020*/  MOV R0, 0x4040 ;  /* 0x0000404000007802 */ /* 0x004fce0000000f00 */
[----:B0-----:R-:W-:Y:S05]  /*4030*/  CALL.REL.NOINC `($__internal_2_$__cuda_sm20_sqrt_rn_f32_slowpath) ;  /* 0x00000008002c7944 */ /* 0x001fea0003c00000 */
[----:B------:R-:W-:Y:S05]  /*4040*/  BSYNC.RECONVERGENT B0 ;  /* 0x0000000000007941 */ /* 0x000fea0003800200 */
.L_x_325:
[----:B------:R-:W-:Y:S05]  /*4050*/  BRA `(.L_x_326) ;  /* 0x0000000000107947 */ /* 0x000fea0003800000 */
.L_x_324:
[----:B--2---:R-:W-:Y:S01]  /*4060*/  FMUL.FTZ R22, R23, R0 ;  /* 0x0000000017167220 */ /* 0x004fe20000410000 */
[----:B------:R-:W-:-:S03]  /*4070*/  FMUL.FTZ R0, R0, 0.5 ;  /* 0x3f00000000007820 */ /* 0x000fc60000410000 */
[----:B------:R-:W-:-:S04]  /*4080*/  FFMA R23, -R22, R22, R23 ;  /* 0x0000001616177223 */ /* 0x000fc80000000117 */
[----:B------:R-:W-:-:S07]  /*4090*/  FFMA R22, R23, R0, R22 ;  /* 0x0000000017167223 */ /* 0x000fce0000000016 */
.L_x_326:
        /* <DEDUP_REMOVED lines=12> */
[----:B0-----:R-:W-:Y:S05]  /*4160*/  CALL.REL.NOINC `($__internal_3_$__cuda_sm3x_div_rn_noftz_f32_slowpath) ;  /* 0x0000000800387944 */ /* 0x001fea0003c00000 */
.L_x_328:
[----:B------:R-:W-:Y:S05]  /*4170*/  BSYNC.RECONVERGENT B4 ;  /* 0x0000000000047941 */ /* 0x000fea0003800200 */
.L_x_327:
[----:B0-----:R-:W-:-:S07]  /*4180*/  FADD R11, R12, R11 ;  /* 0x0000000b0c0b7221 */ /* 0x001fce0000000000 */
.L_x_320:
[----:B------:R-:W-:Y:S05]  /*4190*/  BSYNC.RECONVERGENT B3 ;  /* 0x0000000000037941 */ /* 0x000fea0003800200 */
.L_x_319:
[-C--:B------:R-:W-:Y:S02]  /*41a0*/  FSETP.GT.AND P0, PT, R11, R10.reuse, PT ;  /* 0x0000000a0b00720b */ /* 0x080fe40003f04000 */
[----:B------:R-:W-:Y:S02]  /*41b0*/  IADD3 R13, PT, PT, R13, 0x2, RZ ;  /* 0x000000020d0d7810 */ /* 0x000fe40007ffe0ff */
[----:B------:R-:W-:-:S09]  /*41c0*/  FSEL R10, R11, R10, P0 ;  /* 0x0000000a0b0a7208 */ /* 0x000fd20000000000 */
[----:B------:R-:W-:-:S07]  /*41d0*/  @P0 FMUL R18, R0, R25 ;  /* 0x0000001900120220 */ /* 0x000fce0000400000 */
.L_x_308:
[----:B------:R-:W0:Y:S02]  /*41e0*/  LDCU UR10, c[0x0][0x388] ;  /* 0x00007100ff0a77ac */ /* 0x000e240008000800 */
[----:B0-----:R-:W-:-:S09]  /*41f0*/  ULOP3.LUT UP0, URZ, UR10, 0x1, URZ, 0xc0, !UPT ;  /* 0x000000010aff7892 */ /* 0x001fd2000f80c0ff */
[----:B------:R-:W-:Y:S05]  /*4200*/  BRA.U !UP0, `(.L_x_307) ;  /* 0x0000000108fc7547 */ /* 0x000fea000b800000 */
[----:B------:R-:W-:Y:S01]  /*4210*/  IMAD R16, R13, 0x1c, RZ ;  /* 0x0000001c0d107824 */ /* 0x000fe200078e02ff */
[----:B------:R-:W-:Y:S03]  /*4220*/  BSSY.RECONVERGENT B3, `(.L_x_329) ;  /* 0x000003b000037945 */ /* 0x000fe60003800200 */
[----:B------:R-:W0:Y:S08]  /*4230*/  LDC.64 R12, c[0x3][R16+0x10] ;  /* 0x00c00400100c7b82 */ /* 0x000e300000000a00 */
[----:B------:R-:W1:Y:S01]  /*4240*/  LDC R11, c[0x3][R16+0xc] ;  /* 0x00c00300100b7b82 */ /* 0x000e620000000800 */
[----:B0-----:R-:W-:Y:S01]  /*4250*/  FADD R12, R9, -R12 ;  /* 0x8000000c090c7221 */ /* 0x001fe20000000000 */
[----:B------:R-:W-:-:S06]  /*4260*/  FADD R13, R8, -R13 ;  /* 0x8000000d080d7221 */ /* 0x000fcc0000000000 */
[----:B------:R0:W2:Y:S01]  /*4270*/  LDC R9, c[0x3][R16] ;  /* 0x00c0000010097b82 */ /* 0x0000a20000000800 */
[----:B------:R-:W-:Y:S01]  /*4280*/  FMUL R12, R12, R12 ;  /* 0x0000000c0c0c7220 */ /* 0x000fe20000400000 */
[----:B------:R-:W-:Y:S01]  /*4290*/  FMUL R17, R13, R13 ;  /* 0x0000000d0d117220 */ /* 0x000fe20000400000 */
[----:B------:R-:W-:Y:S02]  /*42a0*/  HFMA2 R13, -RZ, RZ, -36.65625, 4.5359134674072265625e-05 ;  /* 0xd09502f9ff0d7431 */ /* 0x000fe400000001ff */
[----:B-1----:R-:W-:Y:S01]  /*42b0*/  FMUL R11, R11, R11 ;  /* 0x0000000b0b0b7220 */ /* 0x002fe20000400000 */
[----:B------:R-:W-:-:S05]  /*42c0*/  FADD R8, R12, R17 ;  /* 0x000000110c087221 */ /* 0x000fca0000000000 */
[----:B------:R-:W-:-:S13]  /*42d0*/  FSETP.GEU.AND P0, PT, R8, R11, PT ;  /* 0x0000000b0800720b */ /* 0x000fda0003f0e000 */
[----:B0-----:R-:W-:Y:S05]  /*42e0*/  @P0 BRA `(.L_x_330) ;  /* 0x0000000000b80947 */ /* 0x001fea0003800000 */
[----:B------:R-:W-:Y:S01]  /*42f0*/  FADD R0, -R12, R11 ;  /* 0x0000000b0c007221 */ /* 0x000fe20000000100 */
[----:B------:R0:W1:Y:S01]  /*4300*/  LDC R8, c[0x3][R16+0x18] ;  /* 0x00c0060010087b82 */ /* 0x0000620000000800 */
[----:B------:R-:W-:Y:S02]  /*4310*/  BSSY.RECONVERGENT B0, `(.L_x_331) ;  /* 0x000000f000007945 */ /* 0x000fe40003800200 */
[----:B------:R-:W-:-:S04]  /*4320*/  FADD R13, -R17, R0 ;  /* 0x00000000110d7221 */ /* 0x000fc80000000100 */
[----:B------:R0:W3:Y:S01]  /*4330*/  MUFU.RSQ R12, R13 ;  /* 0x0000000d000c7308 */ /* 0x0000e20000001400 */
[----:B------:R-:W-:-:S04]  /*4340*/  IADD3 R0, PT, PT, R13, -0xd000000, RZ ;  /* 0xf30000000d007810 */ /* 0x000fc80007ffe0ff */
[----:B------:R-:W-:-:S13]  /*4350*/  ISETP.GT.U32.AND P0, PT, R0, 0x727fffff, PT ;  /* 0x727fffff0000780c */ /* 0x000fda0003f04070 */
[----:B0--3--:R-:W-:Y:S05]  /*4360*/  @!P0 BRA `(.L_x_332) ;  /* 0x0000000000148947 */ /* 0x009fea0003800000 */
[----:B------:R-:W-:Y:S02]  /*4370*/  MOV R16, R13 ;  /* 0x0000000d00107202 */ /* 0x000fe40000000f00 */
[----:B------:R-:W-:-:S07]  /*4380*/  MOV R0, 0x43a0 ;  /* 0x000043a000007802 */ /* 0x000fce0000000f00 */
[----:B-12---:R-:W-:Y:S05]  /*4390*/  CALL.REL.NOINC `($__internal_2_$__cuda_sm20_sqrt_rn_f32_slowpath) ;  /* 0x0000000400547944 */ /* 0x006fea0003c00000 */
[----:B------:R-:W-:Y:S01]  /*43a0*/  IMAD.MOV.U32 R26, RZ, RZ, R22 ;  /* 0x000000ffff1a7224 */ /* 0x000fe200078e0016 */
[----:B------:R-:W-:Y:S06]  /*43b0*/  BRA `(.L_x_333) ;  /* 0x0000000000107947 */ /* 0x000fec0003800000 */
.L_x_332:
[----:B------:R-:W-:Y:S01]  /*43c0*/  FMUL.FTZ R26, R13, R12 ;  /* 0x0000000c0d1a7220 */ /* 0x000fe20000410000 */
[----:B------:R-:W-:-:S03]  /*43d0*/  FMUL.FTZ R0, R12, 0.5 ;  /* 0x3f0000000c007820 */ /* 0x000fc60000410000 */
[----:B------:R-:W-:-:S04]  /*43e0*/  FFMA R13, -R26, R26, R13 ;  /* 0x0000001a1a0d7223 */ /* 0x000fc8000000010d */
[----:B------:R-:W-:-:S07]  /*43f0*/  FFMA R26, R13, R0, R26 ;  /* 0x000000000d1a7223 */ /* 0x000fce000000001a */
.L_x_333:
[----:B------:R-:W-:Y:S05]  /*4400*/  BSYNC.RECONVERGENT B0 ;  /* 0x0000000000007941 */ /* 0x000fea0003800200 */
.L_x_331:
[----:B------:R-:W-:Y:S01]  /*4410*/  IADD3 R0, PT, PT, R11, -0xd000000, RZ ;  /* 0xf30000000b007810 */ /* 0x000fe20007ffe0ff */
[----:B------:R0:W3:Y:S03]  /*4420*/  MUFU.RSQ R12, R11 ;  /* 0x0000000b000c7308 */ /* 0x0000e60000001400 */
[----:B------:R-:W-:-:S13]  /*4430*/  ISETP.GT.U32.AND P0, PT, R0, 0x727fffff, PT ;  /* 0x727fffff0000780c */ /* 0x000fda0003f04070 */
[----:B0-----:R-:W-:Y:S05]  /*4440*/  @!P0 BRA `(.L_x_334) ;  /* 0x00000000001c8947 */ /* 0x001fea0003800000 */
[----:B------:R-:W-:Y:S01]  /*4450*/  BSSY.RECONVERGENT B0, `(.L_x_335) ;  /* 0x0000004000007945 */ /* 0x000fe20003800200 */
[----:B------:R-:W-:Y:S02]  /*4460*/  MOV R16, R11 ;  /* 0x0000000b00107202 */ /* 0x000fe40000000f00 */
[----:B------:R-:W-:-:S07]  /*4470*/  MOV R0, 0x4490 ;  /* 0x0000449000007802 */ /* 0x000fce0000000f00 */
[----:B-123--:R-:W-:Y:S05]  /*4480*/  CALL.REL.NOINC `($__internal_2_$__cuda_sm20_sqrt_rn_f32_slowpath) ;  /* 0x0000000400187944 */ /* 0x00efea0003c00000 */
[----:B------:R-:W-:Y:S05]  /*4490*/  BSYNC.RECONVERGENT B0 ;  /* 0x0000000000007941 */ /* 0x000fea0003800200 */
.L_x_335:
[----:B------:R-:W-:Y:S01]  /*44a0*/  MOV R23, R22 ;  /* 0x0000001600177202 */ /* 0x000fe20000000f00 */
[----:B------:R-:W-:Y:S06]  /*44b0*/  BRA `(.L_x_336) ;  /* 0x0000000000107947 */ /* 0x000fec0003800000 */
.L_x_334:
[----:B---3--:R-:W-:Y:S01]  /*44c0*/  FMUL.FTZ R0, R11, R12 ;  /* 0x0000000c0b007220 */ /* 0x008fe20000410000 */
[----:B------:R-:W-:-:S03]  /*44d0*/  FMUL.FTZ R23, R12, 0.5 ;  /* 0x3f0000000c177820 */ /* 0x000fc60000410000 */
[----:B------:R-:W-:-:S04]  /*44e0*/  FFMA R11, -R0, R0, R11 ;  /* 0x00000000000b7223 */ /* 0x000fc8000000010b */
[----:B------:R-:W-:-:S07]  /*44f0*/  FFMA R23, R11, R23, R0 ;  /* 0x000000170b177223 */ /* 0x000fce0000000000 */
.L_x_336:
[----:B------:R-:W0:Y:S01]  /*4500*/  MUFU.RCP R0, R23 ;  /* 0x0000001700007308 */ /* 0x000e220000001000 */
[----:B------:R-:W-:Y:S07]  /*4510*/  BSSY.RECONVERGENT B4, `(.L_x_337) ;  /* 0x000000a000047945 */ /* 0x000fee0003800200 */
[----:B------:R-:W3:Y:S01]  /*4520*/  FCHK P0, R26, R23 ;  /* 0x000000171a007302 */ /* 0x000ee20000000000 */
[----:B0-----:R-:W-:-:S04]  /*4530*/  FFMA R11, R0, -R23, 1 ;  /* 0x3f800000000b7423 */ /* 0x001fc80000000817 */
[----:B------:R-:W-:-:S04]  /*4540*/  FFMA R11, R0, R11, R0 ;  /* 0x0000000b000b7223 */ /* 0x000fc80000000000 */
[----:B------:R-:W-:-:S04]  /*4550*/  FFMA R13, R11, R26, RZ ;  /* 0x0000001a0b0d7223 */ /* 0x000fc800000000ff */
[----:B------:R-:W-:-:S04]  /*4560*/  FFMA R0, R13, -R23, R26 ;  /* 0x800000170d007223 */ /* 0x000fc8000000001a */
[----:B------:R-:W-:Y:S01]  /*4570*/  FFMA R0, R11, R0, R13 ;  /* 0x000000000b007223 */ /* 0x000fe2000000000d */
[----:B---3--:R-:W-:Y:S06]  /*4580*/  @!P0 BRA `(.L_x_338) ;  /* 0x0000000000088947 */ /* 0x008fec0003800000 */
[----:B------:R-:W-:-:S07]  /*4590*/  MOV R16, 0x45b0 ;  /* 0x000045b000107802 */ /* 0x000fce0000000f00 */
[----:B-12---:R-:W-:Y:S05]  /*45a0*/  CALL.REL.NOINC `($__internal_3_$__cuda_sm3x_div_rn_noftz_f32_slowpath) ;  /* 0x0000000400287944 */ /* 0x006fea0003c00000 */
.L_x_338:
[----:B------:R-:W-:Y:S05]  /*45b0*/  BSYNC.RECONVERGENT B4 ;  /* 0x0000000000047941 */ /* 0x000fea0003800200 */
.L_x_337:
[----:B-1----:R-:W-:-:S07]  /*45c0*/  FADD R13, R8, R26 ;  /* 0x0000001a080d7221 */ /* 0x002fce0000000000 */
.L_x_330:
[----:B------:R-:W-:Y:S05]  /*45d0*/  BSYNC.RECONVERGENT B3 ;  /* 0x0000000000037941 */ /* 0x000fea0003800200 */
.L_x_329:
[----:B------:R-:W-:-:S13]  /*45e0*/  FSETP.GT.AND P0, PT, R13, R10, PT ;  /* 0x0000000a0d00720b */ /* 0x000fda0003f04000 */
[----:B--2---:R-:W-:-:S07]  /*45f0*/  @P0 FMUL R18, R0, R9 ;  /* 0x0000000900120220 */ /* 0x004fce0000400000 */
.L_x_307:
[----:B------:R-:W-:Y:S01]  /*4600*/  FMUL R18, R18, 255 ;  /* 0x437f000012127820 */ /* 0x000fe20000400000 */
[----:B------:R-:W-:-:S03]  /*4610*/  IADD3 R8, P0, PT, R6, R4, RZ ;  /* 0x0000000406087210 */ /* 0x000fc60007f1e0ff */
[----:B------:R-:W0:Y:S01]  /*4620*/  F2I.U32.TRUNC.NTZ R11, R18 ;  /* 0x00000012000b7305 */ /* 0x000e22000020f000 */
[----:B------:R-:W-:-:S05]  /*4630*/  LEA.HI.X.SX32 R9, R6, R5, 0x1, P0 ;  /* 0x0000000506097211 */ /* 0x000fca00000f0eff */
[----:B0-----:R1:W-:Y:S04]  /*4640*/  STG.E.U8 desc[UR8][R8.64], R11 ;  /* 0x0000000b08007986 */ /* 0x0013e8000c101108 */
.L_x_264:
[----:B------:R-:W-:Y:S05]  /*4650*/  BSYNC.RECONVERGENT B2 ;  /* 0x0000000000027941 */ /* 0x000fea0003800200 */
.L_x_263:
[----:B------:R-:W2:Y:S01]  /*4660*/  LDCU UR10, c[0x0][0x384] ;  /* 0x00007080ff0a77ac */ /* 0x000ea20008000800 */
[----:B------:R-:W-:-:S04]  /*4670*/  IADD3 R7, PT, PT, R7, 0x1, RZ ;  /* 0x0000000107077810 */ /* 0x000fc80007ffe0ff */
[----:B--2---:R-:W-:-:S13]  /*4680*/  ISETP.NE.AND P0, PT, R7, UR10, PT ;  /* 0x0000000a07007c0c */ /* 0x004fda000bf05270 */
[----:B------:R-:W-:Y:S05]  /*4690*/  @!P0 EXIT ;  /* 0x000000000000894d */ /* 0x000fea0003800000 */
[----:B------:R-:W-:Y:S05]  /*46a0*/  BRA `(.L_x_339) ;  /* 0xffffffe0000c7947 */ /* 0x000fea000383ffff */
.L_x_262:
[C---:B------:R-:W-:Y:S01]  /*46b0*/  ISETP.GE.U32.AND P1, PT, R7.reuse, 0x4, PT ;  /* 0x000000040700780c */ /* 0x040fe20003f26070 */
[----:B0-----:R-:W-:Y:S01]  /*46c0*/  HFMA2 R9, -RZ, RZ, 0, 0 ;  /* 0x00000000ff097431 */ /* 0x001fe200000001ff */
[----:B------:R-:W-:-:S04]  /*46d0*/  LOP3.LUT R11, R7, 0x3, RZ, 0xc0, !PT ;  /* 0x00000003070b7812 */ /* 0x000fc800078ec0ff */
[----:B------:R-:W-:-:S07]  /*46e0*/  ISETP.NE.AND P0, PT, R11, RZ, PT ;  /* 0x000000ff0b00720c */ /* 0x000fce0003f05270 */
[----:B------:R-:W-:Y:S06]  /*46f0*/  @!P1 BRA `(.L_x_340) ;  /* 0x00000000004c9947 */ /* 0x000fec0003800000 */
[----:B------:R-:W-:Y:S01]  /*4700*/  LOP3.LUT R9, R7, 0x7ffffffc, RZ, 0xc0, !PT ;  /* 0x7ffffffc07097812 */ /* 0x000fe200078ec0ff */
[----:B------:R-:W-:-:S07]  /*4710*/  IMAD.MOV.U32 R0, RZ, RZ, RZ ;  /* 0x000000ffff007224 */ /* 0x000fce00078e00ff */
.L_x_341:
[C---:B------:R-:W-:Y:S02]  /*4720*/  LEA R12, R0.reuse, R2, 0x7 ;  /* 0x00000002000c7211 */ /* 0x040fe400078e38ff */
[----:B------:R-:W-:Y:S02]  /*4730*/  IADD3 R0, PT, PT, R0, 0x4, RZ ;  /* 0x0000000400007810 */ /* 0x000fe40007ffe0ff */
[C---:B------:R-:W-:Y:S02]  /*4740*/  IADD3 R6, PT, PT, R12.reuse, 0x80, RZ ;  /* 0x000000800c067810 */ /* 0x040fe40007ffe0ff */
[C---:B------:R-:W-:Y:S02]  /*4750*/  IADD3 R8, PT, PT, R12.reuse, 0x100, RZ ;  /* 0x000001000c087810 */ /* 0x040fe40007ffe0ff */
[----:B------:R-:W-:Y:S02]  /*4760*/  IADD3 R10, PT, PT, R12, 0x180, RZ ;  /* 0x000001800c0a7810 */ /* 0x000fe40007ffe0ff */
[----:B------:R-:W-:-:S02]  /*4770*/  ISETP.GE.AND P2, PT, R6, R3, PT ;  /* 0x000000030600720c */ /* 0x000fc40003f46270 */
[-C--:B------:R-:W-:Y:S02]  /*4780*/  ISETP.GE.AND P3, PT, R8, R3.reuse, PT ;  /* 0x000000030800720c */ /* 0x080fe40003f66270 */
        /* <DEDUP_REMOVED lines=10> */
.L_x_340:
[----:B------:R-:W-:Y:S05]  /*4830*/  @!P0 EXIT ;  /* 0x000000000000894d */ /* 0x000fea0003800000 */
[----:B------:R-:W-:-:S05]  /*4840*/  UMOV UR4, URZ ;  /* 0x000000ff00047c82 */ /* 0x000fca0008000000 */
.L_x_342:
[----:B------:R-:W-:Y:S01]  /*4850*/  IMAD R0, R9, 0x80, R2 ;  /* 0x0000008009007824 */ /* 0x000fe200078e0202 */
[----:B------:R-:W-:-:S04]  /*4860*/  UIADD3 UR4, UPT, UPT, UR4, 0x1, URZ ;  /* 0x0000000104047890 */ /* 0x000fc8000fffe0ff */
[----:B------:R-:W-:-:S13]  /*4870*/  ISETP.GE.AND P0, PT, R0, R3, PT ;  /* 0x000000030000720c */ /* 0x000fda0003f06270 */
[----:B------:R-:W-:-:S04]  /*4880*/  @!P0 IADD3 R6, P1, PT, R0, R4, RZ ;  /* 0x0000000400068210 */ /* 0x000fc80007f3e0ff */
[----:B------:R-:W-:-:S05]  /*4890*/  @!P0 LEA.HI.X.SX32 R7, R0, R5, 0x1, P1 ;  /* 0x0000000500078211 */ /* 0x000fca00008f0eff */
[----:B------:R0:W-:Y:S01]  /*48a0*/  @!P0 STG.E.U8 desc[UR8][R6.64], RZ ;  /* 0x000000ff06008986 */ /* 0x0001e2000c101108 */
[----:B------:R-:W-:-:S13]  /*48b0*/  ISETP.NE.AND P0, PT, R11, UR4, PT ;  /* 0x000000040b007c0c */ /* 0x000fda000bf05270 */
[----:B0-----:R-:W-:Y:S05]  /*48c0*/  @!P0 EXIT ;  /* 0x000000000000894d */ /* 0x001fea0003800000 */
[----:B------:R-:W-:Y:S01]  /*48d0*/  IADD3 R9, PT, PT, R9, 0x1, RZ ;  /* 0x0000000109097810 */ /* 0x000fe20007ffe0ff */
[----:B------:R-:W-:Y:S06]  /*48e0*/  BRA `(.L_x_342) ;  /* 0xfffffffc00d87947 */ /* 0x000fec000383ffff */
        .weak           $__internal_2_$__cuda_sm20_sqrt_rn_f32_slowpath
        .type           $__internal_2_$__cuda_sm20_sqrt_rn_f32_slowpath,@function
        .size           $__internal_2_$__cuda_sm20_sqrt_rn_f32_slowpath,($__internal_3_$__cuda_sm3x_div_rn_noftz_f32_slowpath - $__internal_2_$__cuda_sm20_sqrt_rn_f32_slowpath)
$__internal_2_$__cuda_sm20_sqrt_rn_f32_slowpath:
        /* <DEDUP_REMOVED lines=14> */
[----:B------:R-:W-:Y:S02]  /*49d0*/  @!P0 MOV R22, R16 ;  /* 0x0000001000168202 */ /* 0x000fe40000000f00 */
[----:B------:R-:W-:-:S04]  /*49e0*/  @P0 FADD.FTZ R19, -R20, -RZ ;  /* 0x800000ff14130221 */ /* 0x000fc80000010100 */
[----:B------:R-:W-:-:S04]  /*49f0*/  @P0 FFMA R19, R20, R19, R21 ;  /* 0x0000001314130223 */ /* 0x000fc80000000015 */
[----:B------:R-:W-:-:S04]  /*4a00*/  @P0 FFMA R17, R19, R17, R20 ;  /* 0x0000001113110223 */ /* 0x000fc80000000014 */
[----:B------:R-:W-:-:S07]  /*4a10*/  @P0 FMUL.FTZ R22, R17, 2.3283064365386962891e-10 ;  /* 0x2f80000011160820 */ /* 0x000fce0000410000 */
.L_x_343:
[----:B------:R-:W-:Y:S01]  /*4a20*/  MOV R16, R0 ;  /* 0x0000000000107202 */ /* 0x000fe20000000f00 */
[----:B------:R-:W-:-:S04]  /*4a30*/  IMAD.MOV.U32 R17, RZ, RZ, 0x0 ;  /* 0x00000000ff117424 */ /* 0x000fc800078e00ff */
[----:B------:R-:W-:Y:S05]  /*4a40*/  RET.REL.NODEC R16 `(_ZN3cub18CUB_300001_SM_10006detail9transform16transform_kernelINS2_10policy_hubILb1EN4cuda3std3__45tupleIJN6thrust24THRUST_300001_SM_1000_NS6detail15normal_iteratorINSA_10device_ptrIiEEEEEEEE10policy1000Ei17raytracer_functorNSD_IhEEJPiEEEvT0_iT1_T2_DpNS2_10kernel_argIT3_EE) ;  /* 0xffffffb4106c7950 */ /* 0x000fea0003c3ffff */
        .weak           $__internal_3_$__cuda_sm3x_div_rn_noftz_f32_slowpath
        .type           $__internal_3_$__cuda_sm3x_div_rn_noftz_f32_slowpath,@function
        .size           $__internal_3_$__cuda_sm3x_div_rn_noftz_f32_slowpath,(.L_x_362 - $__internal_3_$__cuda_sm3x_div_rn_noftz_f32_slowpath)
$__internal_3_$__cuda_sm3x_div_rn_noftz_f32_slowpath:
[----:B------:R-:W-:Y:S01]  /*4a50*/  SHF.R.U32.HI R20, RZ, 0x17, R23 ;  /* 0x00000017ff147819 */ /* 0x000fe20000011617 */
[----:B------:R-:W-:Y:S01]  /*4a60*/  BSSY.RECONVERGENT B0, `(.L_x_344) ;  /* 0x0000063000007945 */ /* 0x000fe20003800200 */
[----:B------:R-:W-:Y:S02]  /*4a70*/  SHF.R.U32.HI R19, RZ, 0x17, R26 ;  /* 0x00000017ff137819 */ /* 0x000fe4000001161a */
[----:B------:R-:W-:Y:S02]  /*4a80*/  LOP3.LUT R20, R20, 0xff, RZ, 0xc0, !PT ;  /* 0x000000ff14147812 */ /* 0x000fe400078ec0ff */
[----:B------:R-:W-:Y:S02]  /*4a90*/  LOP3.LUT R19, R19, 0xff, RZ, 0xc0, !PT ;  /* 0x000000ff13137812 */ /* 0x000fe400078ec0ff */
[----:B------:R-:W-:Y:S02]  /*4aa0*/  IADD3 R17, PT, PT, R20, -0x1, RZ ;  /* 0xffffffff14117810 */ /* 0x000fe40007ffe0ff */
[----:B------:R-:W-:-:S02]  /*4ab0*/  IADD3 R22, PT, PT, R19, -0x1, RZ ;  /* 0xffffffff13167810 */ /* 0x000fc40007ffe0ff */
[----:B------:R-:W-:Y:S02]  /*4ac0*/  ISETP.GT.U32.AND P0, PT, R17, 0xfd, PT ;  /* 0x000000fd1100780c */ /* 0x000fe40003f04070 */
[----:B------:R-:W-:Y:S02]  /*4ad0*/  MOV R0, R26 ;  /* 0x0000001a00007202 */ /* 0x000fe40000000f00 */
        /* <DEDUP_REMOVED lines=22> */
[----:B------:R-:W-:Y:S02]  /*4c40*/  @!P0 IMAD.MOV.U32 R21, RZ, RZ, -0x40 ;  /* 0xffffffc0ff158424 */ /* 0x000fe400078e00ff */
[----:B------:R-:W-:Y:S01]  /*4c50*/  @!P0 FFMA R0, R26, 1.84467440737095516160e+19, RZ ;  /* 0x5f8000001a008823 */ /* 0x000fe200000000ff */
[----:B------:R-:W-:Y:S02]  /*4c60*/  @!P1 FFMA R23, R23, 1.84467440737095516160e+19, RZ ;  /* 0x5f80000017179823 */ /* 0x000fe400000000ff */
[----:B------:R-:W-:-:S07]  /*4c70*/  @!P1 IADD3 R21, PT, PT, R21, 0x40, RZ ;  /* 0x0000004015159810 */ /* 0x000fce0007ffe0ff */
.L_x_345:
[----:B------:R-:W-:Y:S01]  /*4c80*/  LEA R22, R20, 0xc0800000, 0x17 ;  /* 0xc080000014167811 */ /* 0x000fe200078eb8ff */
[----:B------:R-:W-:Y:S01]  /*4c90*/  BSSY.RECONVERGENT B1, `(.L_x_350) ;  /* 0x0000036000017945 */ /* 0x000fe20003800200 */
[----:B------:R-:W-:Y:S02]  /*4ca0*/  IADD3 R19, PT, PT, R19, -0x7f, RZ ;  /* 0xffffff8113137810 */ /* 0x000fe40007ffe0ff */
[----:B------:R-:W-:Y:S02]  /*4cb0*/  IADD3 R27, PT, PT, -R22, R23, RZ ;  /* 0x00000017161b7210 */ /* 0x000fe40007ffe1ff */
[C---:B------:R-:W-:Y:S01]  /*4cc0*/  IADD3 R20, PT, PT, R19.reuse, 0x7f, -R20 ;  /* 0x0000007f13147810 */ /* 0x040fe20007ffe814 */
[----:B------:R-:W-:Y:S01]  /*4cd0*/  IMAD R0, R19, -0x800000, R0 ;  /* 0xff80000013007824 */ /* 0x000fe200078e0200 */
        /* <DEDUP_REMOVED lines=12> */
[----:B------:R-:W-:-:S05]  /*4da0*/  IADD3 R19, PT, PT, R20, R21, RZ ;  /* 0x0000001514137210 */ /* 0x000fca0007ffe0ff */
[----:B------:R-:W-:-:S05]  /*4db0*/  VIADD R20, R19, 0xffffffff ;  /* 0xffffffff13147836 */ /* 0x000fca0000000000 */
        /* <DEDUP_REMOVED lines=12> */
[C---:B------:R-:W-:Y:S02]  /*4e80*/  IADD3 R17, PT, PT, R19.reuse, 0x20, RZ ;  /* 0x0000002013117810 */ /* 0x040fe40007ffe0ff */
[----:B------:R-:W-:Y:S02]  /*4e90*/  LOP3.LUT R20, R20, 0x7fffff, RZ, 0xc0, !PT ;  /* 0x007fffff14147812 */ /* 0x000fe400078ec0ff */
[C---:B------:R-:W-:Y:S02]  /*4ea0*/  ISETP.NE.AND P3, PT, R19.reuse, RZ, PT ;  /* 0x000000ff1300720c */ /* 0x040fe40003f65270 */
[----:B------:R-:W-:Y:S02]  /*4eb0*/  LOP3.LUT R20, R20, 0x800000, RZ, 0xfc, !PT ;  /* 0x0080000014147812 */ /* 0x000fe400078efcff */
[----:B------:R-:W-:-:S02]  /*4ec0*/  ISETP.NE.AND P1, PT, R19, RZ, PT ;  /* 0x000000ff1300720c */ /* 0x000fc40003f25270 */
        /* <DEDUP_REMOVED lines=14> */
.L_x_352:
[----:B------:R-:W-:-:S04]  /*4fb0*/  LOP3.LUT R0, R0, 0x80000000, RZ, 0xc0, !PT ;  /* 0x8000000000007812 */ /* 0x000fc800078ec0ff */
[----:B------:R-:W-:Y:S01]  /*4fc0*/  LOP3.LUT R0, R0, 0x7f800000, RZ, 0xfc, !PT ;  /* 0x7f80000000007812 */ /* 0x000fe200078efcff */
[----:B------:R-:W-:Y:S06]  /*4fd0*/  BRA `(.L_x_353) ;  /* 0x0000000000047947 */ /* 0x000fec0003800000 */
.L_x_351:
[----:B------:R-:W-:-:S07]  /*4fe0*/  LEA R0, R21, R0, 0x17 ;  /* 0x0000000015007211 */ /* 0x000fce00078eb8ff */
.L_x_353:
[----:B------:R-:W-:Y:S05]  /*4ff0*/  BSYNC.RECONVERGENT B1 ;  /* 0x0000000000017941 */ /* 0x000fea0003800200 */
.L_x_350:
[----:B------:R-:W-:Y:S05]  /*5000*/  BRA `(.L_x_354) ;  /* 0x0000000000207947 */ /* 0x000fea0003800000 */
.L_x_349:
[----:B------:R-:W-:-:S04]  /*5010*/  LOP3.LUT R0, R23, 0x80000000, R0, 0x48, !PT ;  /* 0x8000000017007812 */ /* 0x000fc800078e4800 */
[----:B------:R-:W-:Y:S01]  /*5020*/  LOP3.LUT R0, R0, 0x7f800000, RZ, 0xfc, !PT ;  /* 0x7f80000000007812 */ /* 0x000fe200078efcff */
[----:B------:R-:W-:Y:S06]  /*5030*/  BRA `(.L_x_354) ;  /* 0x0000000000147947 */ /* 0x000fec0003800000 */
.L_x_348:
[----:B------:R-:W-:Y:S01]  /*5040*/  LOP3.LUT R0, R23, 0x80000000, R0, 0x48, !PT ;  /* 0x8000000017007812 */ /* 0x000fe200078e4800 */
[----:B------:R-:W-:Y:S06]  /*5050*/  BRA `(.L_x_354) ;  /* 0x00000000000c7947 */ /* 0x000fec0003800000 */
.L_x_347:
[----:B------:R-:W0:Y:S01]  /*5060*/  MUFU.RSQ R0, -QNAN ;  /* 0xffc0000000007908 */ /* 0x000e220000001400 */
[----:B------:R-:W-:Y:S05]  /*5070*/  BRA `(.L_x_354) ;  /* 0x0000000000047947 */ /* 0x000fea0003800000 */
.L_x_346:
[----:B------:R-:W-:-:S07]  /*5080*/  FADD.FTZ R0, R26, R23 ;  /* 0x000000171a007221 */ /* 0x000fce0000010000 */
.L_x_354:
[----:B------:R-:W-:Y:S05]  /*5090*/  BSYNC.RECONVERGENT B0 ;  /* 0x0000000000007941 */ /* 0x000fea0003800200 */
.L_x_344:
[----:B------:R-:W-:-:S04]  /*50a0*/  HFMA2 R17, -RZ, RZ, 0, 0 ;  /* 0x00000000ff117431 */ /* 0x000fc800000001ff */
[----:B0-----:R-:W-:Y:S05]  /*50b0*/  RET.REL.NODEC R16 `(_ZN3cub18CUB_300001_SM_10006detail9transform16transform_kernelINS2_10policy_hubILb1EN4cuda3std3__45tupleIJN6thrust24THRUST_300001_SM_1000_NS6detail15normal_iteratorINSA_10device_ptrIiEEEEEEEE10policy1000Ei17raytracer_functorNSD_IhEEJPiEEEvT0_iT1_T2_DpNS2_10kernel_argIT3_EE) ;  /* 0xffffffac10d07950 */ /* 0x001fea0003c3ffff */
.L_x_355:
        /* <DEDUP_REMOVED lines=12> */
.L_x_362:


//--------------------- .text._ZN3cub18CUB_300001_SM_10006detail8for_each13static_kernelINS2_12policy_hub_t12policy_500_tEmN6thrust24THRUST_300001_SM_1000_NS8cuda_cub20__uninitialized_fill7functorINS7_10device_ptrIiEEiEEEEvT0_T1_ --------------------------
	.section	.text._ZN3cub18CUB_300001_SM_10006detail8for_each13static_kernelINS2_12policy_hub_t12policy_500_tEmN6thrust24THRUST_300001_SM_1000_NS8cuda_cub20__uninitialized_fill7functorINS7_10device_ptrIiEEiEEEEvT0_T1_,"ax",@progbits
	.align	128
        .global         _ZN3cub18CUB_300001_SM_10006detail8for_each13static_kernelINS2_12policy_hub_t12policy_500_tEmN6thrust24THRUST_300001_SM_1000_NS8cuda_cub20__uninitialized_fill7functorINS7_10device_ptrIiEEiEEEEvT0_T1_
        .type           _ZN3cub18CUB_300001_SM_10006detail8for_each13static_kernelINS2_12policy_hub_t12policy_500_tEmN6thrust24THRUST_300001_SM_1000_NS8cuda_cub20__uninitialized_fill7functorINS7_10device_ptrIiEEiEEEEvT0_T1_,@function
        .size           _ZN3cub18CUB_300001_SM_10006detail8for_each13static_kernelINS2_12policy_hub_t12policy_500_tEmN6thrust24THRUST_300001_SM_1000_NS8cuda_cub20__uninitialized_fill7functorINS7_10device_ptrIiEEiEEEEvT0_T1_,(.L_x_365 - _ZN3cub18CUB_300001_SM_10006detail8for_each13static_kernelINS2_12policy_hub_t12policy_500_tEmN6thrust24THRUST_300001_SM_1000_NS8cuda_cub20__uninitialized_fill7functorINS7_10device_ptrIiEEiEEEEvT0_T1_)
        .other          _ZN3cub18CUB_300001_SM_10006detail8for_each13static_kernelINS2_12policy_hub_t12policy_500_tEmN6thrust24THRUST_300001_SM_1000_NS8cuda_cub20__uninitialized_fill7functorINS7_10device_ptrIiEEiEEEEvT0_T1_,@"STO_CUDA_ENTRY STV_DEFAULT"
_ZN3cub18CUB_300001_SM_10006detail8for_each13static_kernelINS2_12policy_hub_t12policy_500_tEmN6thrust24THRUST_300001_SM_1000_NS8cuda_cub20__uninitialized_fill7functorINS7_10device_ptrIiEEiEEEEvT0_T1_:
.text._ZN3cub18CUB_300001_SM_10006detail8for_each13static_kernelINS2_12policy_hub_t12policy_500_tEmN6thrust24THRUST_300001_SM_1000_NS8cuda_cub20__uninitialized_fill7functorINS7_10device_ptrIiEEiEEEEvT0_T1_:
[----:B------:R-:W-:Y:S08]  /*0000*/  LDC R1, c[0x0][0x37c] ;  /* 0x0000df00ff017b82 */ /* 0x000ff00000000800 */
[----:B------:R-:W0:Y:S01]  /*0010*/  S2UR UR4, SR_CTAID.X ;  /* 0x00000000000479c3 */ /* 0x000e220000002500 */
[----:B------:R-:W1:Y:S01]  /*0020*/  LDCU.64 UR6, c[0x0][0x380] ;  /* 0x00007000ff0677ac */ /* 0x000e620008000a00 */
[----:B------:R-:W2:Y:S01]  /*0030*/  LDCU.64 UR8, c[0x0][0x358] ;  /* 0x00006b00ff0877ac */ /* 0x000ea20008000a00 */
[----:B0-----:R-:W-:-:S04]  /*0040*/  UIMAD.WIDE.U32 UR4, UR4, 0x200, URZ ;  /* 0x00000200040478a5 */ /* 0x001fc8000f8e00ff */
[----:B-1----:R-:W-:-:S04]  /*0050*/  UIADD3 UR6, UP0, UPT, -UR4, UR6, URZ ;  /* 0x0000000604067290 */ /* 0x002fc8000ff1e1ff */
[----:B------:R-:W-:Y:S02]  /*0060*/  UIADD3.X UR7, UPT, UPT, ~UR5, UR7, URZ, UP0, !UPT ;  /* 0x0000000705077290 */ /* 0x000fe400087fe5ff */
[----:B------:R-:W-:-:S04]  /*0070*/  UISETP.GE.U32.AND UP0, UPT, UR6, 0x200, UPT ;  /* 0x000002000600788c */ /* 0x000fc8000bf06070 */
[----:B------:R-:W-:-:S09]  /*0080*/  UISETP.GE.U32.AND.EX UP0, UPT, UR7, URZ, UPT, UP0 ;  /* 0x000000ff0700728c */ /* 0x000fd2000bf06100 */
[----:B--2---:R-:W-:Y:S05]  /*0090*/  BRA.U !UP0, `(.L_x_356) ;  /* 0x0000000108287547 */ /* 0x004fea000b800000 */
[----:B------:R-:W0:Y:S01]  /*00a0*/  S2R R0, SR_TID.X ;  /* 0x0000000000007919 */ /* 0x000e220000002100 */
[----:B------:R-:W1:Y:S01]  /*00b0*/  LDCU.64 UR6, c[0x0][0x388] ;  /* 0x00007100ff0677ac */ /* 0x000e620008000a00 */
[----:B------:R-:W2:Y:S01]  /*00c0*/  LDC R5, c[0x0][0x390] ;  /* 0x0000e400ff057b82 */ /* 0x000ea20000000800 */
[----:B0-----:R-:W-:-:S05]  /*00d0*/  IADD3 R0, P0, PT, R0, UR4, RZ ;  /* 0x0000000400007c10 */ /* 0x001fca000ff1e0ff */
[----:B------:R-:W-:Y:S01]  /*00e0*/  IMAD.X R3, RZ, RZ, UR5, P0 ;  /* 0x00000005ff037e24 */ /* 0x000fe200080e06ff */
[----:B-1----:R-:W-:-:S04]  /*00f0*/  LEA R2, P0, R0, UR6, 0x2 ;  /* 0x0000000600027c11 */ /* 0x002fc8000f8010ff */
[----:B------:R-:W-:-:S05]  /*0100*/  LEA.HI.X R3, R0, UR7, R3, 0x2, P0 ;  /* 0x0000000700037c11 */ /* 0x000fca00080f1403 */
[----:B--2---:R-:W-:Y:S04]  /*0110*/  STG.E desc[UR8][R2.64], R5 ;  /* 0x0000000502007986 */ /* 0x004fe8000c101908 */
[----:B------:R-:W-:Y:S01]  /*0120*/  STG.E desc[UR8][R2.64+0x400], R5 ;  /* 0x0004000502007986 */ /* 0x000fe2000c101908 */
[----:B------:R-:W-:Y:S05]  /*0130*/  EXIT ;  /* 0x000000000000794d */ /* 0x000fea0003800000 */
.L_x_356:
[----:B------:R-:W0:Y:S01]  /*0140*/  S2R R0, SR_TID.X ;  /* 0x0000000000007919 */ /* 0x000e220000002100 */
[----:B------:R-:W-:Y:S01]  /*0150*/  IMAD.U32 R2, RZ, RZ, UR7 ;  /* 0x00000007ff027e24 */ /* 0x000fe2000f8e00ff */
[----:B------:R-:W1:Y:S01]  /*0160*/  LDCU.64 UR10, c[0x0][0x388] ;  /* 0x00007100ff0a77ac */ /* 0x000e620008000a00 */
[----:B------:R-:W-:Y:S01]  /*0170*/  IMAD.U32 R4, RZ, RZ, UR7 ;  /* 0x00000007ff047e24 */ /* 0x000fe2000f8e00ff */
[----:B0-----:R-:W-:-:S04]  /*0180*/  ISETP.LT.U32.AND P0, PT, R0, UR6, PT ;  /* 0x0000000600007c0c */ /* 0x001fc8000bf01070 */
[----:B------:R-:W-:Y:S01]  /*0190*/  ISETP.GT.U32.AND.EX P0, PT, R2, RZ, PT, P0 ;  /* 0x000000ff0200720c */ /* 0x000fe20003f04100 */
[C---:B------:R-:W-:Y:S01]  /*01a0*/  VIADD R2, R0.reuse, 0x100 ;  /* 0x0000010000027836 */ /* 0x040fe20000000000 */
[----:B------:R-:W-:-:S04]  /*01b0*/  IADD3 R0, P2, PT, R0, UR4, RZ ;  /* 0x0000000400007c10 */ /* 0x000fc8000ff5e0ff */
[----:B------:R-:W-:Y:S01]  /*01c0*/  ISETP.LT.U32.AND P1, PT, R2, UR6, PT ;  /* 0x0000000602007c0c */ /* 0x000fe2000bf21070 */
[----:B------:R-:W-:Y:S01]  /*01d0*/  IMAD.X R3, RZ, RZ, UR5, P2 ;  /* 0x00000005ff037e24 */ /* 0x000fe200090e06ff */
[----:B-1----:R-:W-:Y:S02]  /*01e0*/  LEA R2, P2, R0, UR10, 0x2 ;  /* 0x0000000a00027c11 */ /* 0x002fe4000f8410ff */
[----:B------:R-:W-:Y:S02]  /*01f0*/  ISETP.GT.U32.AND.EX P1, PT, R4, RZ, PT, P1 ;  /* 0x000000ff0400720c */ /* 0x000fe40003f24110 */
[----:B------:R-:W-:Y:S01]  /*0200*/  LEA.HI.X R3, R0, UR11, R3, 0x2, P2 ;  /* 0x0000000b00037c11 */ /* 0x000fe200090f1403 */
[----:B------:R-:W0:Y:S04]  /*0210*/  @P0 LDC R5, c[0x0][0x390] ;  /* 0x0000e400ff050b82 */ /* 0x000e280000000800 */
[----:B0-----:R0:W-:Y:S06]  /*0220*/  @P0 STG.E desc[UR8][R2.64], R5 ;  /* 0x0000000502000986 */ /* 0x0011ec000c101908 */
[----:B------:R-:W-:Y:S05]  /*0230*/  @!P1 EXIT ;  /* 0x000000000000994d */ /* 0x000fea0003800000 */
[----:B0-----:R-:W0:Y:S02]  /*0240*/  LDC R5, c[0x0][0x390] ;  /* 0x0000e400ff057b82 */ /* 0x001e240000000800 */
[----:B0-----:R-:W-:Y:S01]  /*0250*/  STG.E desc[UR8][R2.64+0x400], R5 ;  /* 0x0004000502007986 */ /* 0x001fe2000c101908 */
[----:B------:R-:W-:Y:S05]  /*0260*/  EXIT ;  /* 0x000000000000794d */ /* 0x000fea0003800000 */
.L_x_357:
        /* <DEDUP_REMOVED lines=9> */
.L_x_365:


//--------------------- .text._ZN3cub18CUB_300001_SM_10006detail11EmptyKernelIvEEvv --------------------------
	.section	.text._ZN3cub18CUB_300001_SM_10006detail11EmptyKernelIvEEvv,"ax",@progbits
	.align	128
        .global         _ZN3cub18CUB_300001_SM_10006detail11EmptyKernelIvEEvv
        .type           _ZN3cub18CUB_300001_SM_10006detail11EmptyKernelIvEEvv,@function
        .size           _ZN3cub18CUB_300001_SM_10006detail11EmptyKernelIvEEvv,(.L_x_366 - _ZN3cub18CUB_300001_SM_10006detail11EmptyKernelIvEEvv)
        .other          _ZN3cub18CUB_300001_SM_10006detail11EmptyKernelIvEEvv,@"STO_CUDA_ENTRY STV_DEFAULT"
_ZN3cub18CUB_300001_SM_10006detail11EmptyKernelIvEEvv:
.text._ZN3cub18CUB_300001_SM_10006detail11EmptyKernelIvEEvv:
[----:B------:R-:W-:Y:S01]  /*0000*/  LDC R1, c[0x0][0x37c] ;  /* 0x0000df00ff017b82 */ /* 0x000fe20000000800 */
[----:B------:R-:W-:Y:S05]  /*0010*/  EXIT ;  /* 0x000000000000794d */ /* 0x000fea0003800000 */
.L_x_358:
        /* <DEDUP_REMOVED lines=14> */
.L_x_366:


//--------------------- .nv.shared.reserved.0     --------------------------
	.section	.nv.shared.reserved.0,"aw",@nobits
	.weak		__nv_reservedSMEM_offset_0_alias
	.size		__nv_reservedSMEM_offset_0_alias, 0, 64
	.other		__nv_reservedSMEM_offset_0_alias,@"STO_CUDA_RESERVED_SHARED STV_DEFAULT"
__nv_reservedSMEM_offset_0_alias:
	.zero		0
	.zero		64


//--------------------- .nv.global                --------------------------
	.section	.nv.global,"aw",@nobits
.nv.global:
	.type		_ZN34_INTERNAL_38a20a8e_4_k_cu_29360f3a6thrust24THRUST_300001_SM_1000_NS3seqE,@object
	.size		_ZN34_INTERNAL_38a20a8e_4_k_cu_29360f3a6thrust24THRUST_300001_SM_1000_NS3seqE,(_ZN34_INTERNAL_38a20a8e_4_k_cu_29360f3a4cuda3std3__48in_placeE - _ZN34_INTERNAL_38a20a8e_4_k_cu_29360f3a6thrust24THRUST_300001_SM_1000_NS3seqE)
_ZN34_INTERNAL_38a20a8e_4_k_cu_29360f3a6thrust24THRUST_300001_SM_1000_NS3seqE:
	.zero		1
	.type		_ZN34_INTERNAL_38a20a8e_4_k_cu_29360f3a4cuda3std3__48in_placeE,@object
	.size		_ZN34_INTERNAL_38a20a8e_4_k_cu_29360f3a4cuda3std3__48in_placeE,(_ZN34_INTERNAL_38a20a8e_4_k_cu_29360f3a4cuda3std6ranges3__45__cpo4sizeE - _ZN34_INTERNAL_38a20a8e_4_k_cu_29360f3a4cuda3std3__48in_placeE)
_ZN34_INTERNAL_38a20a8e_4_k_cu_29360f3a4cuda3std3__48in_placeE:
	.zero		1
	.type		_ZN34_INTERNAL_38a20a8e_4_k_cu_29360f3a4cuda3std6ranges3__45__cpo4sizeE,@object
	.size		_ZN34_INTERNAL_38a20a8e_4_k_cu_29360f3a4cuda3std6ranges3__45__cpo4sizeE,(_ZN34_INTERNAL_38a20a8e_4_k_cu_29360f3a6thrust24THRUST_300001_SM_1000_NS12placeholders2_3E - _ZN34_INTERNAL_38a20a8e_4_k_cu_29360f3a4cuda3std6ranges3__45__cpo4sizeE)
_ZN34_INTERNAL_38a20a8e_4_k_cu_29360f3a4cuda3std6ranges3__45__cpo4sizeE:
	.zero		1
	.type		_ZN34_INTERNAL_38a20a8e_4_k_cu_29360f3a6thrust24THRUST_300001_SM_1000_NS12placeholders2_3E,@object
	.size		_ZN34_INTERNAL_38a20a8e_4_k_cu_29360f3a6thrust24THRUST_300001_SM_1000_NS12placeholders2_3E,(_ZN34_INTERNAL_38a20a8e_4_k_cu_29360f3a4cuda3std3__45__cpo6cbeginE - _ZN34_INTERNAL_38a20a8e_4_k_cu_29360f3a6thrust24THRUST_300001_SM_1000_NS12placeholders2_3E)
_ZN34_INTERNAL_38a20a8e_4_k_cu_29360f3a6thrust24THRUST_300001_SM_1000_NS12placeholders2_3E:
	.zero		1
	.type		_ZN34_INTERNAL_38a20a8e_4_k_cu_29360f3a4cuda3std3__45__cpo6cbeginE,@object
	.size		_ZN34_INTERNAL_38a20a8e_4_k_cu_29360f3a4cuda3std3__45__cpo6cbeginE,(_ZN34_INTERNAL_38a20a8e_4_k_cu_29360f3a4cuda3std6ranges3__45__cpo6cbeginE - _ZN34_INTERNAL_38a20a8e_4_k_cu_29360f3a4cuda3std3__45__cpo6cbeginE)
_ZN34_INTERNAL_38a20a8e_4_k_cu_29360f3a4cuda3std3__45__cpo6cbeginE:
	.zero		1
	.type		_ZN34_INTERNAL_38a20a8e_4_k_cu_29360f3a4cuda3std6ranges3__45__cpo6cbeginE,@object
	.size		_ZN34_INTERNAL_38a20a8e_4_k_cu_29360f3a4cuda3std6ranges3__45__cpo6cbeginE,(_ZN34_INTERNAL_38a20a8e_4_k_cu_29360f3a6thrust24THRUST_300001_SM_1000_NS12placeholders2_7E - _ZN34_INTERNAL_38a20a8e_4_k_cu_29360f3a4cuda3std6ranges3__45__cpo6cbeginE)
_ZN34_INTERNAL_38a20a8e_4_k_cu_29360f3a4cuda3std6ranges3__45__cpo6cbeginE:
	.zero		1
	.type		_ZN34_INTERNAL_38a20a8e_4_k_cu_29360f3a6thrust24THRUST_300001_SM_1000_NS12placeholders2_7E,@object
	.size		_ZN34_INTERNAL_38a20a8e_4_k_cu_29360f3a6thrust24THRUST_300001_SM_1000_NS12placeholders2_7E,(_ZN34_INTERNAL_38a20a8e_4_k_cu_29360f3a4cuda3std3__45__cpo7crbeginE - _ZN34_INTERNAL_38a20a8e_4_k_cu_29360f3a6thrust24THRUST_300001_SM_1000_NS12placeholders2_7E)
_ZN34_INTERNAL_38a20a8e_4_k_cu_29360f3a6thrust24THRUST_300001_SM_1000_NS12placeholders2_7E:
	.zero		1
	.type		_ZN34_INTERNAL_38a20a8e_4_k_cu_29360f3a4cuda3std3__45__cpo7crbeginE,@object
	.size		_ZN34_INTERNAL_38a20a8e_4_k_cu_29360f3a4cuda3std3__45__cpo7crbeginE,(_ZN34_INTERNAL_38a20a8e_4_k_cu_29360f3a4cuda3std6ranges3__45__cpo4nextE - _ZN34_INTERNAL_38a20a8e_4_k_cu_29360f3a4cuda3std3__45__cpo7crbeginE)
_ZN34_INTERNAL_38a20a8e_4_k_cu_29360f3a4cuda3std3__45__cpo7crbeginE:
	.zero		1
	.type		_ZN34_INTERNAL_38a20a8e_4_k_cu_29360f3a4cuda3std6ranges3__45__cpo4nextE,@object
	.size		_ZN34_INTERNAL_38a20a8e_4_k_cu_29360f3a4cuda3std6ranges3__45__cpo4nextE,(_ZN34_INTERNAL_38a20a8e_4_k_cu_29360f3a4cuda3std6ranges3__45__cpo4swapE - _ZN34_INTERNAL_38a20a8e_4_k_cu_29360f3a4cuda3std6ranges3__45__cpo4nextE)
_ZN34_INTERNAL_38a20a8e_4_k_cu_29360f3a4cuda3std6ranges3__45__cpo4nextE:
	.zero		1
	.type		_ZN34_INTERNAL_38a20a8e_4_k_cu_29360f3a4cuda3std6ranges3__45__cpo4swapE,@object
	.size		_ZN34_INTERNAL_38a20a8e_4_k_cu_29360f3a4cuda3std6ranges3__45__cpo4swapE,(_ZN34_INTERNAL_38a20a8e_4_k_cu_29360f3a6thrust24THRUST_300001_SM_1000_NS8cuda_cub10par_nosyncE - _ZN34_INTERNAL_38a20a8e_4_k_cu_29360f3a4cuda3std6ranges3__45__cpo4swapE)
_ZN34_INTERNAL_38a20a8e_4_k_cu_29360f3a4cuda3std6ranges3__45__cpo4swapE:
	.zero		1
	.type		_ZN34_INTERNAL_38a20a8e_4_k_cu_29360f3a6thrust24THRUST_300001_SM_1000_NS8cuda_cub10par_nosyncE,@object
	.size		_ZN34_INTERNAL_38a20a8e_4_k_cu_29360f3a6thrust24THRUST_300001_SM_1000_NS8cuda_cub10par_nosyncE,(_ZN34_INTERNAL_38a20a8e_4_k_cu_29360f3a6thrust24THRUST_300001_SM_1000_NS12placeholders2_9E - _ZN34_INTERNAL_38a20a8e_4_k_cu_29360f3a6thrust24THRUST_300001_SM_1000_NS8cuda_cub10par_nosyncE)
_ZN34_INTERNAL_38a20a8e_4_k_cu_29360f3a6thrust24THRUST_300001_SM_1000_NS8cuda_cub10par_nosyncE:
	.zero		1
	.type		_ZN34_INTERNAL_38a20a8e_4_k_cu_29360f3a6thrust24THRUST_300001_SM_1000_NS12placeholders2_9E,@object
	.size		_ZN34_INTERNAL_38a20a8e_4_k_cu_29360f3a6thrust24THRUST_300001_SM_1000_NS12placeholders2_9E,(_ZN34_INTERNAL_38a20a8e_4_k_cu_29360f3a4cuda3std3__436_GLOBAL__N__38a20a8e_4_k_cu_29360f3a6ignoreE - _ZN34_INTERNAL_38a20a8e_4_k_cu_29360f3a6thrust24THRUST_300001_SM_1000_NS12placeholders2_9E)
_ZN34_INTERNAL_38a20a8e_4_k_cu_29360f3a6thrust24THRUST_300001_SM_1000_NS12placeholders2_9E:
	.zero		1
	.type		_ZN34_INTERNAL_38a20a8e_4_k_cu_29360f3a4cuda3std3__436_GLOBAL__N__38a20a8e_4_k_cu_29360f3a6ignoreE,@object
	.size		_ZN34_INTERNAL_38a20a8e_4_k_cu_29360f3a4cuda3std3__436_GLOBAL__N__38a20a8e_4_k_cu_29360f3a6ignoreE,(_ZN34_INTERNAL_38a20a8e_4_k_cu_29360f3a4cuda3std6ranges3__45__cpo4dataE - _ZN34_INTERNAL_38a20a8e_4_k_cu_29360f3a4cuda3std3__436_GLOBAL__N__38a20a8e_4_k_cu_29360f3a6ignoreE)
_ZN34_INTERNAL_38a20a8e_4_k_cu_29360f3a4cuda3std3__436_GLOBAL__N__38a20a8e_4_k_cu_29360f3a6ignoreE:
	.zero		1
	.type		_ZN34_INTERNAL_38a20a8e_4_k_cu_29360f3a4cuda3std6ranges3__45__cpo4dataE,@object
	.size		_ZN34_INTERNAL_38a20a8e_4_k_cu_29360f3a4cuda3std6ranges3__45__cpo4dataE,(_ZN34_INTERNAL_38a20a8e_4_k_cu_29360f3a6thrust24THRUST_300001_SM_1000_NS12placeholders2_1E - _ZN34_INTERNAL_38a20a8e_4_k_cu_29360f3a4cuda3std6ranges3__45__cpo4dataE)
_ZN34_INTERNAL_38a20a8e_4_k_cu_29360f3a4cuda3std6ranges3__45__cpo4dataE:
	.zero		1
	.type		_ZN34_INTERNAL_38a20a8e_4_k_cu_29360f3a6thrust24THRUST_300001_SM_1000_NS12placeholders2_1E,@object
	.size		_ZN34_INTERNAL_38a20a8e_4_k_cu_29360f3a6thrust24THRUST_300001_SM_1000_NS12placeholders2_1E,(_ZN34_INTERNAL_38a20a8e_4_k_cu_29360f3a4cuda3std3__45__cpo5beginE - _ZN34_INTERNAL_38a20a8e_4_k_cu_29360f3a6thrust24THRUST_300001_SM_1000_NS12placeholders2_1E)
_ZN34_INTERNAL_38a20a8e_4_k_cu_29360f3a6thrust24THRUST_300001_SM_1000_NS12placeholders2_1E:
	.zero		1
	.type		_ZN34_INTERNAL_38a20a8e_4_k_cu_29360f3a4cuda3std3__45__cpo5beginE,@object
	.size		_ZN34_INTERNAL_38a20a8e_4_k_cu_29360f3a4cuda3std3__45__cpo5beginE,(_ZN34_INTERNAL_38a20a8e_4_k_cu_29360f3a4cuda3std6ranges3__45__cpo5beginE - _ZN34_INTERNAL_38a20a8e_4_k_cu_29360f3a4cuda3std3__45__cpo5beginE)
_ZN34_INTERNAL_38a20a8e_4_k_cu_29360f3a4cuda3std3__45__cpo5beginE:
	.zero		1
	.type		_ZN34_INTERNAL_38a20a8e_4_k_cu_29360f3a4cuda3std6ranges3__45__cpo5beginE,@object
	.size		_ZN34_INTERNAL_38a20a8e_4_k_cu_29360f3a4cuda3std6ranges3__45__cpo5beginE,(_ZN34_INTERNAL_38a20a8e_4_k_cu_29360f3a6thrust24THRUST_300001_SM_1000_NS12placeholders2_5E - _ZN34_INTERNAL_38a20a8e_4_k_cu_29360f3a4cuda3std6ranges3__45__cpo5beginE)
_ZN34_INTERNAL_38a20a8e_4_k_cu_29360f3a4cuda3std6ranges3__45__cpo5beginE:
	.zero		1
	.type		_ZN34_INTERNAL_38a20a8e_4_k_cu_29360f3a6thrust24THRUST_300001_SM_1000_NS12placeholders2_5E,@object
	.size		_ZN34_INTERNAL_38a20a8e_4_k_cu_29360f3a6thrust24THRUST_300001_SM_1000_NS12placeholders2_5E,(_ZN34_INTERNAL_38a20a8e_4_k_cu_29360f3a4cuda3std3__45__cpo6rbeginE - _ZN34_INTERNAL_38a20a8e_4_k_cu_29360f3a6thrust24THRUST_300001_SM_1000_NS12placeholders2_5E)
_ZN34_INTERNAL_38a20a8e_4_k_cu_29360f3a6thrust24THRUST_300001_SM_1000_NS12placeholders2_5E:
	.zero		1
	.type		_ZN34_INTERNAL_38a20a8e_4_k_cu_29360f3a4cuda3std3__45__cpo6rbeginE,@object
	.size		_ZN34_INTERNAL_38a20a8e_4_k_cu_29360f3a4cuda3std3__45__cpo6rbeginE,(_ZN34_INTERNAL_38a20a8e_4_k_cu_29360f3a4cuda3std6ranges3__45__cpo7advanceE - _ZN34_INTERNAL_38a20a8e_4_k_cu_29360f3a4cuda3std3__45__cpo6rbeginE)
_ZN34_INTERNAL_38a20a8e_4_k_cu_29360f3a4cuda3std3__45__cpo6rbeginE:
	.zero		1
	.type		_ZN34_INTERNAL_38a20a8e_4_k_cu_29360f3a4cuda3std6ranges3__45__cpo7advanceE,@object
	.size		_ZN34_INTERNAL_38a20a8e_4_k_cu_29360f3a4cuda3std6ranges3__45__cpo7advanceE,(_ZN34_INTERNAL_38a20a8e_4_k_cu_29360f3a4cuda3std3__47nulloptE - _ZN34_INTERNAL_38a20a8e_4_k_cu_29360f3a4cuda3std6ranges3__45__cpo7advanceE)
_ZN34_INTERNAL_38a20a8e_4_k_cu_29360f3a4cuda3std6ranges3__45__cpo7advanceE:
	.zero		1
	.type		_ZN34_INTERNAL_38a20a8e_4_k_cu_29360f3a4cuda3std3__47nulloptE,@object
	.size		_ZN34_INTERNAL_38a20a8e_4_k_cu_29360f3a4cuda3std3__47nulloptE,(_ZN34_INTERNAL_38a20a8e_4_k_cu_29360f3a4cuda3std6ranges3__45__cpo8distanceE - _ZN34_INTERNAL_38a20a8e_4_k_cu_29360f3a4cuda3std3__47nulloptE)
_ZN34_INTERNAL_38a20a8e_4_k_cu_29360f3a4cuda3std3__47nulloptE:
	.zero		1
	.type		_ZN34_INTERNAL_38a20a8e_4_k_cu_29360f3a4cuda3std6ranges3__45__cpo8distanceE,@object
	.size		_ZN34_INTERNAL_38a20a8e_4_k_cu_29360f3a4cuda3std6ranges3__45__cpo8distanceE,(_ZN34_INTERNAL_38a20a8e_4_k_cu_29360f3a6thrust24THRUST_300001_SM_1000_NS12placeholders3_10E - _ZN34_INTERNAL_38a20a8e_4_k_cu_29360f3a4cuda3std6ranges3__45__cpo8distanceE)
_ZN34_INTERNAL_38a20a8e_4_k_cu_29360f3a4cuda3std6ranges3__45__cpo8distanceE:
	.zero		1
	.type		_ZN34_INTERNAL_38a20a8e_4_k_cu_29360f3a6thrust24THRUST_300001_SM_1000_NS12placeholders3_10E,@object
	.size		_ZN34_INTERNAL_38a20a8e_4_k_cu_29360f3a6thrust24THRUST_300001_SM_1000_NS12placeholders3_10E,(_ZN34_INTERNAL_38a20a8e_4_k_cu_29360f3a4cuda3std3__419piecewise_constructE - _ZN34_INTERNAL_38a20a8e_4_k_cu_29360f3a6thrust24THRUST_300001_SM_1000_NS12placeholders3_10E)
_ZN34_INTERNAL_38a20a8e_4_k_cu_29360f3a6thrust24THRUST_300001_SM_1000_NS12placeholders3_10E:
	.zero		1
	.type		_ZN34_INTERNAL_38a20a8e_4_k_cu_29360f3a4cuda3std3__419piecewise_constructE,@object
	.size		_ZN34_INTERNAL_38a20a8e_4_k_cu_29360f3a4cuda3std3__419piecewise_constructE,(_ZN34_INTERNAL_38a20a8e_4_k_cu_29360f3a4cuda3std6ranges3__45__cpo5cdataE - _ZN34_INTERNAL_38a20a8e_4_k_cu_29360f3a4cuda3std3__419piecewise_constructE)
_ZN34_INTERNAL_38a20a8e_4_k_cu_29360f3a4cuda3std3__419piecewise_constructE:
	.zero		1
	.type		_ZN34_INTERNAL_38a20a8e_4_k_cu_29360f3a4cuda3std6ranges3__45__cpo5cdataE,@object
	.size		_ZN34_INTERNAL_38a20a8e_4_k_cu_29360f3a4cuda3std6ranges3__45__cpo5cdataE,(_ZN34_INTERNAL_38a20a8e_4_k_cu_29360f3a6thrust24THRUST_300001_SM_1000_NS12placeholders2_2E - _ZN34_INTERNAL_38a20a8e_4_k_cu_29360f3a4cuda3std6ranges3__45__cpo5cdataE)
_ZN34_INTERNAL_38a20a8e_4_k_cu_29360f3a4cuda3std6ranges3__45__cpo5cdataE:
	.zero		1
	.type		_ZN34_INTERNAL_38a20a8e_4_k_cu_29360f3a6thrust24THRUST_300001_SM_1000_NS12placeholders2_2E,@object
	.size		_ZN34_INTERNAL_38a20a8e_4_k_cu_29360f3a6thrust24THRUST_300001_SM_1000_NS12placeholders2_2E,(_ZN34_INTERNAL_38a20a8e_4_k_cu_29360f3a4cuda3std3__45__cpo3endE - _ZN34_INTERNAL_38a20a8e_4_k_cu_29360f3a6thrust24THRUST_300001_SM_1000_NS12placeholders2_2E)
_ZN34_INTERNAL_38a20a8e_4_k_cu_29360f3a6thrust24THRUST_300001_SM_1000_NS12placeholders2_2E:
	.zero		1
	.type		_ZN34_INTERNAL_38a20a8e_4_k_cu_29360f3a4cuda3std3__45__cpo3endE,@object
	.size		_ZN34_INTERNAL_38a20a8e_4_k_cu_29360f3a4cuda3std3__45__cpo3endE,(_ZN34_INTERNAL_38a20a8e_4_k_cu_29360f3a4cuda3std6ranges3__45__cpo3endE - _ZN34_INTERNAL_38a20a8e_4_k_cu_29360f3a4cuda3std3__45__cpo3endE)
_ZN34_INTERNAL_38a20a8e_4_k_cu_29360f3a4cuda3std3__45__cpo3endE:
	.zero		1
	.type		_ZN34_INTERNAL_38a20a8e_4_k_cu_29360f3a4cuda3std6ranges3__45__cpo3endE,@object
	.size		_ZN34_INTERNAL_38a20a8e_4_k_cu_29360f3a4cuda3std6ranges3__45__cpo3endE,(_ZN34_INTERNAL_38a20a8e_4_k_cu_29360f3a6thrust24THRUST_300001_SM_1000_NS12placeholders2_6E - _ZN34_INTERNAL_38a20a8e_4_k_cu_29360f3a4cuda3std6ranges3__45__cpo3endE)
_ZN34_INTERNAL_38a20a8e_4_k_cu_29360f3a4cuda3std6ranges3__45__cpo3endE:
	.zero		1
	.type		_ZN34_INTERNAL_38a20a8e_4_k_cu_29360f3a6thrust24THRUST_300001_SM_1000_NS12placeholders2_6E,@object
	.size		_ZN34_INTERNAL_38a20a8e_4_k_cu_29360f3a6thrust24THRUST_300001_SM_1000_NS12placeholders2_6E,(_ZN34_INTERNAL_38a20a8e_4_k_cu_29360f3a4cuda3std3__45__cpo4rendE - _ZN34_INTERNAL_38a20a8e_4_k_cu_29360f3a6thrust24THRUST_300001_SM_1000_NS12placeholders2_6E)
_ZN34_INTERNAL_38a20a8e_4_k_cu_29360f3a6thrust24THRUST_300001_SM_1000_NS12placeholders2_6E:
	.zero		1
	.type		_ZN34_INTERNAL_38a20a8e_4_k_cu_29360f3a4cuda3std3__45__cpo4rendE,@object
	.size		_ZN34_INTERNAL_38a20a8e_4_k_cu_29360f3a4cuda3std3__45__cpo4rendE,(_ZN34_INTERNAL_38a20a8e_4_k_cu_29360f3a4cuda3std6ranges3__45__cpo9iter_swapE - _ZN34_INTERNAL_38a20a8e_4_k_cu_29360f3a4cuda3std3__45__cpo4rendE)
_ZN34_INTERNAL_38a20a8e_4_k_cu_29360f3a4cuda3std3__45__cpo4rendE:
	.zero		1
	.type		_ZN34_INTERNAL_38a20a8e_4_k_cu_29360f3a4cuda3std6ranges3__45__cpo9iter_swapE,@object
	.size		_ZN34_INTERNAL_38a20a8e_4_k_cu_29360f3a4cuda3std6ranges3__45__cpo9iter_swapE,(_ZN34_INTERNAL_38a20a8e_4_k_cu_29360f3a4cuda3std3__48unexpectE - _ZN34_INTERNAL_38a20a8e_4_k_cu_29360f3a4cuda3std6ranges3__45__cpo9iter_swapE)
_ZN34_INTERNAL_38a20a8e_4_k_cu_29360f3a4cuda3std6ranges3__45__cpo9iter_swapE:
	.zero		1
	.type		_ZN34_INTERNAL_38a20a8e_4_k_cu_29360f3a4cuda3std3__48unexpectE,@object
	.size		_ZN34_INTERNAL_38a20a8e_4_k_cu_29360f3a4cuda3std3__48unexpectE,(_ZN34_INTERNAL_38a20a8e_4_k_cu_29360f3a6thrust24THRUST_300001_SM_1000_NS8cuda_cub3parE - _ZN34_INTERNAL_38a20a8e_4_k_cu_29360f3a4cuda3std3__48unexpectE)
_ZN34_INTERNAL_38a20a8e_4_k_cu_29360f3a4cuda3std3__48unexpectE:
	.zero		1
	.type		_ZN34_INTERNAL_38a20a8e_4_k_cu_29360f3a6thrust24THRUST_300001_SM_1000_NS8cuda_cub3parE,@object
	.size		_ZN34_INTERNAL_38a20a8e_4_k_cu_29360f3a6thrust24THRUST_300001_SM_1000_NS8cuda_cub3parE,(_ZN34_INTERNAL_38a20a8e_4_k_cu_29360f3a6thrust24THRUST_300001_SM_1000_NS12placeholders2_4E - _ZN34_INTERNAL_38a20a8e_4_k_cu_29360f3a6thrust24THRUST_300001_SM_1000_NS8cuda_cub3parE)
_ZN34_INTERNAL_38a20a8e_4_k_cu_29360f3a6thrust24THRUST_300001_SM_1000_NS8cuda_cub3parE:
	.zero		1
	.type		_ZN34_INTERNAL_38a20a8e_4_k_cu_29360f3a6thrust24THRUST_300001_SM_1000_NS12placeholders2_4E,@object
	.size		_ZN34_INTERNAL_38a20a8e_4_k_cu_29360f3a6thrust24THRUST_300001_SM_1000_NS12placeholders2_4E,(_ZN34_INTERNAL_38a20a8e_4_k_cu_29360f3a4cuda3std3__45__cpo4cendE - _ZN34_INTERNAL_38a20a8e_4_k_cu_29360f3a6thrust24THRUST_300001_SM_1000_NS12placeholders2_4E)
_ZN34_INTERNAL_38a20a8e_4_k_cu_29360f3a6thrust24THRUST_300001_SM_1000_NS12placeholders2_4E:
	.zero		1
	.type		_ZN34_INTERNAL_38a20a8e_4_k_cu_29360f3a4cuda3std3__45__cpo4cendE,@object
	.size		_ZN34_INTERNAL_38a20a8e_4_k_cu_29360f3a4cuda3std3__45__cpo4cendE,(_ZN34_INTERNAL_38a20a8e_4_k_cu_29360f3a4cuda3std6ranges3__45__cpo4cendE - _ZN34_INTERNAL_38a20a8e_4_k_cu_29360f3a4cuda3std3__45__cpo4cendE)
_ZN34_INTERNAL_38a20a8e_4_k_cu_29360f3a4cuda3std3__45__cpo4cendE:
	.zero		1
	.type		_ZN34_INTERNAL_38a20a8e_4_k_cu_29360f3a4cuda3std6ranges3__45__cpo4cendE,@object
	.size		_ZN34_INTERNAL_38a20a8e_4_k_cu_29360f3a4cuda3std6ranges3__45__cpo4cendE,(_ZN34_INTERNAL_38a20a8e_4_k_cu_29360f3a4cuda3std3__420unreachable_sentinelE - _ZN34_INTERNAL_38a20a8e_4_k_cu_29360f3a4cuda3std6ranges3__45__cpo4cendE)
_ZN34_INTERNAL_38a20a8e_4_k_cu_29360f3a4cuda3std6ranges3__45__cpo4cendE:
	.zero		1
	.type		_ZN34_INTERNAL_38a20a8e_4_k_cu_29360f3a4cuda3std3__420unreachable_sentinelE,@object
	.size		_ZN34_INTERNAL_38a20a8e_4_k_cu_29360f3a4cuda3std3__420unreachable_sentinelE,(_ZN34_INTERNAL_38a20a8e_4_k_cu_29360f3a4cuda3std6ranges3__45__cpo5ssizeE - _ZN34_INTERNAL_38a20a8e_4_k_cu_29360f3a4cuda3std3__420unreachable_sentinelE)
_ZN34_INTERNAL_38a20a8e_4_k_cu_29360f3a4cuda3std3__420unreachable_sentinelE:
	.zero		1
	.type		_ZN34_INTERNAL_38a20a8e_4_k_cu_29360f3a4cuda3std6ranges3__45__cpo5ssizeE,@object
	.size		_ZN34_INTERNAL_38a20a8e_4_k_cu_29360f3a4cuda3std6ranges3__45__cpo5ssizeE,(_ZN34_INTERNAL_38a20a8e_4_k_cu_29360f3a6thrust24THRUST_300001_SM_1000_NS12placeholders2_8E - _ZN34_INTERNAL_38a20a8e_4_k_cu_29360f3a4cuda3std6ranges3__45__cpo5ssizeE)
_ZN34_INTERNAL_38a20a8e_4_k_cu_29360f3a4cuda3std6ranges3__45__cpo5ssizeE:
	.zero		1
	.type		_ZN34_INTERNAL_38a20a8e_4_k_cu_29360f3a6thrust24THRUST_300001_SM_1000_NS12placeholders2_8E,@object
	.size		_ZN34_INTERNAL_38a20a8e_4_k_cu_29360f3a6thrust24THRUST_300001_SM_1000_NS12placeholders2_8E,(_ZN34_INTERNAL_38a20a8e_4_k_cu_29360f3a4cuda3std3__45__cpo5crendE - _ZN34_INTERNAL_38a20a8e_4_k_cu_29360f3a6thrust24THRUST_300001_SM_1000_NS12placeholders2_8E)
_ZN34_INTERNAL_38a20a8e_4_k_cu_29360f3a6thrust24THRUST_300001_SM_1000_NS12placeholders2_8E:
	.zero		1
	.type		_ZN34_INTERNAL_38a20a8e_4_k_cu_29360f3a4cuda3std3__45__cpo5crendE,@object
	.size		_ZN34_INTERNAL_38a20a8e_4_k_cu_29360f3a4cuda3std3__45__cpo5crendE,(_ZN34_INTERNAL_38a20a8e_4_k_cu_29360f3a4cuda3std6ranges3__45__cpo4prevE - _ZN34_INTERNAL_38a20a8e_4_k_cu_29360f3a4cuda3std3__45__cpo5crendE)
_ZN34_INTERNAL_38a20a8e_4_k_cu_29360f3a4cuda3std3__45__cpo5crendE:
	.zero		1
	.type		_ZN34_INTERNAL_38a20a8e_4_k_cu_29360f3a4cuda3std6ranges3__45__cpo4prevE,@object
	.size		_ZN34_INTERNAL_38a20a8e_4_k_cu_29360f3a4cuda3std6ranges3__45__cpo4prevE,(_ZN34_INTERNAL_38a20a8e_4_k_cu_29360f3a4cuda3std6ranges3__45__cpo9iter_moveE - _ZN34_INTERNAL_38a20a8e_4_k_cu_29360f3a4cuda3std6ranges3__45__cpo4prevE)
_ZN34_INTERNAL_38a20a8e_4_k_cu_29360f3a4cuda3std6ranges3__45__cpo4prevE:
	.zero		1
	.type		_ZN34_INTERNAL_38a20a8e_4_k_cu_29360f3a4cuda3std6ranges3__45__cpo9iter_moveE,@object
	.size		_ZN34_INTERNAL_38a20a8e_4_k_cu_29360f3a4cuda3std6ranges3__45__cpo9iter_moveE,(_ZN34_INTERNAL_38a20a8e_4_k_cu_29360f3a6thrust24THRUST_300001_SM_1000_NS6system6detail10sequential3seqE - _ZN34_INTERNAL_38a20a8e_4_k_cu_29360f3a4cuda3std6ranges3__45__cpo9iter_moveE)
_ZN34_INTERNAL_38a20a8e_4_k_cu_29360f3a4cuda3std6ranges3__45__cpo9iter_moveE:
	.zero		1
	.type		_ZN34_INTERNAL_38a20a8e_4_k_cu_29360f3a6thrust24THRUST_300001_SM_1000_NS6system6detail10sequential3seqE,@object
	.size		_ZN34_INTERNAL_38a20a8e_4_k_cu_29360f3a6thrust24THRUST_300001_SM_1000_NS6system6detail10sequential3seqE,(.L_32 - _ZN34_INTERNAL_38a20a8e_4_k_cu_29360f3a6thrust24THRUST_300001_SM_1000_NS6system6detail10sequential3seqE)
_ZN34_INTERNAL_38a20a8e_4_k_cu_29360f3a6thrust24THRUST_300001_SM_1000_NS6system6detail10sequential3seqE:
	.zero		1
.L_32:


//--------------------- .nv.constant0._ZN3cub18CUB_300001_SM_10006detail9transform16transform_kernelINS2_10policy_hubILb1EN4cuda3std3__45tupleIJN6thrust24THRUST_300001_SM_1000_NS6detail15normal_iteratorINSA_10device_ptrIiEEEEEEEE10policy1000El17raytracer_functorNSD_IhEEJPiEEEvT0_iT1_T2_DpNS2_10kernel_argIT3_EE --------------------------
	.section	.nv.constant0._ZN3cub18CUB_300001_SM_10006detail9transform16transform_kernelINS2_10policy_hubILb1EN4cuda3std3__45tupleIJN6thrust24THRUST_300001_SM_1000_NS6detail15normal_iteratorINSA_10device_ptrIiEEEEEEEE10policy1000El17raytracer_functorNSD_IhEEJPiEEEvT0_iT1_T2_DpNS2_10kernel_argIT3_EE,"a",@progbits
	.sectionflags	@""
	.align	4
.nv.constant0._ZN3cub18CUB_300001_SM_10006detail9transform16transform_kernelINS2_10policy_hubILb1EN4cuda3std3__45tupleIJN6thrust24THRUST_300001_SM_1000_NS6detail15normal_iteratorINSA_10device_ptrIiEEEEEEEE10policy1000El17raytracer_functorNSD_IhEEJPiEEEvT0_iT1_T2_DpNS2_10kernel_argIT3_EE:
	.zero		944


//--------------------- .nv.constant0._ZN3cub18CUB_300001_SM_10006detail9transform16transform_kernelINS2_10policy_hubILb1EN4cuda3std3__45tupleIJN6thrust24THRUST_300001_SM_1000_NS6detail15normal_iteratorINSA_10device_ptrIiEEEEEEEE10policy1000Ei17raytracer_functorNSD_IhEEJPiEEEvT0_iT1_T2_DpNS2_10kernel_argIT3_EE --------------------------
	.section	.nv.constant0._ZN3cub18CUB_300001_SM_10006detail9transform16transform_kernelINS2_10policy_hubILb1EN4cuda3std3__45tupleIJN6thrust24THRUST_300001_SM_1000_NS6detail15normal_iteratorINSA_10device_ptrIiEEEEEEEE10policy1000Ei17raytracer_functorNSD_IhEEJPiEEEvT0_iT1_T2_DpNS2_10kernel_argIT3_EE,"a",@progbits
	.sectionflags	@""
	.align	4
.nv.constant0._ZN3cub18CUB_300001_SM_10006detail9transform16transform_kernelINS2_10policy_hubILb1EN4cuda3std3__45tupleIJN6thrust24THRUST_300001_SM_1000_NS6detail15normal_iteratorINSA_10device_ptrIiEEEEEEEE10policy1000Ei17raytracer_functorNSD_IhEEJPiEEEvT0_iT1_T2_DpNS2_10kernel_argIT3_EE:
	.zero		936


//--------------------- .nv.constant0._ZN3cub18CUB_300001_SM_10006detail8for_each13static_kernelINS2_12policy_hub_t12policy_500_tEmN6thrust24THRUST_300001_SM_1000_NS8cuda_cub20__uninitialized_fill7functorINS7_10device_ptrIiEEiEEEEvT0_T1_ --------------------------
	.section	.nv.constant0._ZN3cub18CUB_300001_SM_10006detail8for_each13static_kernelINS2_12policy_hub_t12policy_500_tEmN6thrust24THRUST_300001_SM_1000_NS8cuda_cub20__uninitialized_fill7functorINS7_10device_ptrIiEEiEEEEvT0_T1_,"a",@progbits
	.sectionflags	@""
	.align	4
.nv.constant0._ZN3cub18CUB_300001_SM_10006detail8for_each13static_kernelINS2_12policy_hub_t12policy_500_tEmN6thrust24THRUST_300001_SM_1000_NS8cuda_cub20__uninitialized_fill7functorINS7_10device_ptrIiEEiEEEEvT0_T1_:
	.zero		920


//--------------------- .nv.constant0._ZN3cub18CUB_300001_SM_10006detail11EmptyKernelIvEEvv --------------------------
	.section	.nv.constant0._ZN3cub18CUB_300001_SM_10006detail11EmptyKernelIvEEvv,"a",@progbits
	.sectionflags	@""
	.align	4
.nv.constant0._ZN3cub18CUB_300001_SM_10006detail11EmptyKernelIvEEvv:
	.zero		896


//--------------------- SYMBOLS --------------------------

	.type		.nv.reservedSmem.offset0,@object
	.size		.nv.reservedSmem.offset0,0x4
